//
// Generated by NVIDIA NVVM Compiler
//
// Compiler Build ID: CL-36424714
// Cuda compilation tools, release 13.0, V13.0.88
// Based on NVVM 20.0.0
//

.version 9.0
.target sm_100
.address_size 64

	// .globl	tr_from_hlc_f32
.extern .shared .align 16 .b8 shraw[];
.extern .shared .align 16 .b8 shraw$1[];

.visible .entry tr_from_hlc_f32(
	.param .u64 .ptr .align 1 tr_from_hlc_f32_param_0,
	.param .u64 .ptr .align 1 tr_from_hlc_f32_param_1,
	.param .u64 .ptr .align 1 tr_from_hlc_f32_param_2,
	.param .u32 tr_from_hlc_f32_param_3,
	.param .u32 tr_from_hlc_f32_param_4,
	.param .u64 .ptr .align 1 tr_from_hlc_f32_param_5
)
{
	.reg .pred 	%p<5>;
	.reg .b32 	%r<14>;
	.reg .b32 	%f<12>;
	.reg .b64 	%rd<18>;

	ld.param.u64 	%rd5, [tr_from_hlc_f32_param_0];
	ld.param.u64 	%rd6, [tr_from_hlc_f32_param_1];
	ld.param.u64 	%rd7, [tr_from_hlc_f32_param_2];
	ld.param.u32 	%r7, [tr_from_hlc_f32_param_3];
	ld.param.u32 	%r8, [tr_from_hlc_f32_param_4];
	ld.param.u64 	%rd8, [tr_from_hlc_f32_param_5];
	cvta.to.global.u64 	%rd1, %rd8;
	setp.lt.s32 	%p1, %r7, 1;
	@%p1 bra 	$L__BB0_7;
	mov.u32 	%r9, %ctaid.x;
	mov.u32 	%r1, %ntid.x;
	mov.u32 	%r10, %tid.x;
	mad.lo.s32 	%r13, %r9, %r1, %r10;
	setp.ge.s32 	%p2, %r13, %r7;
	@%p2 bra 	$L__BB0_7;
	mov.u32 	%r11, %nctaid.x;
	mul.lo.s32 	%r3, %r1, %r11;
	cvta.to.global.u64 	%rd2, %rd5;
	cvta.to.global.u64 	%rd3, %rd6;
	cvta.to.global.u64 	%rd4, %rd7;
	max.s32 	%r4, %r8, 0;
$L__BB0_3:
	mul.wide.s32 	%rd9, %r13, 4;
	add.s64 	%rd10, %rd2, %rd9;
	ld.global.nc.f32 	%f1, [%rd10];
	add.s64 	%rd11, %rd3, %rd9;
	ld.global.nc.f32 	%f2, [%rd11];
	setp.gt.s32 	%p3, %r13, %r4;
	@%p3 bra 	$L__BB0_5;
	sub.f32 	%f3, %f1, %f2;
	add.s64 	%rd13, %rd1, %rd9;
	st.global.f32 	[%rd13], %f3;
	bra.uni 	$L__BB0_6;
$L__BB0_5:
	add.s32 	%r12, %r13, -1;
	mul.wide.u32 	%rd14, %r12, 4;
	add.s64 	%rd15, %rd4, %rd14;
	ld.global.nc.f32 	%f4, [%rd15];
	sub.f32 	%f5, %f1, %f2;
	sub.f32 	%f6, %f1, %f4;
	abs.f32 	%f7, %f6;
	sub.f32 	%f8, %f2, %f4;
	abs.f32 	%f9, %f8;
	max.f32 	%f10, %f7, %f9;
	max.f32 	%f11, %f5, %f10;
	mul.wide.u32 	%rd16, %r13, 4;
	add.s64 	%rd17, %rd1, %rd16;
	st.global.f32 	[%rd17], %f11;
$L__BB0_6:
	add.s32 	%r13, %r13, %r3;
	setp.lt.s32 	%p4, %r13, %r7;
	@%p4 bra 	$L__BB0_3;
$L__BB0_7:
	ret;

}
	// .globl	cksp_batch_f32
.visible .entry cksp_batch_f32(
	.param .u64 .ptr .align 1 cksp_batch_f32_param_0,
	.param .u64 .ptr .align 1 cksp_batch_f32_param_1,
	.param .u64 .ptr .align 1 cksp_batch_f32_param_2,
	.param .u32 cksp_batch_f32_param_3,
	.param .u32 cksp_batch_f32_param_4,
	.param .u64 .ptr .align 1 cksp_batch_f32_param_5,
	.param .u64 .ptr .align 1 cksp_batch_f32_param_6,
	.param .u64 .ptr .align 1 cksp_batch_f32_param_7,
	.param .u32 cksp_batch_f32_param_8,
	.param .u32 cksp_batch_f32_param_9,
	.param .u64 .ptr .align 1 cksp_batch_f32_param_10,
	.param .u64 .ptr .align 1 cksp_batch_f32_param_11
)
{
	.reg .pred 	%p<85>;
	.reg .b32 	%r<260>;
	.reg .b32 	%f<210>;
	.reg .b64 	%rd<143>;

	ld.param.u64 	%rd39, [cksp_batch_f32_param_0];
	ld.param.u64 	%rd40, [cksp_batch_f32_param_1];
	ld.param.u64 	%rd41, [cksp_batch_f32_param_2];
	ld.param.u32 	%r100, [cksp_batch_f32_param_3];
	ld.param.u32 	%r101, [cksp_batch_f32_param_4];
	ld.param.u64 	%rd34, [cksp_batch_f32_param_5];
	ld.param.u64 	%rd35, [cksp_batch_f32_param_6];
	ld.param.u64 	%rd36, [cksp_batch_f32_param_7];
	ld.param.u32 	%r103, [cksp_batch_f32_param_8];
	cvta.to.global.u64 	%rd1, %rd41;
	cvta.to.global.u64 	%rd2, %rd40;
	cvta.to.global.u64 	%rd3, %rd39;
	mov.u32 	%r1, %ctaid.y;
	setp.ge.s32 	%p1, %r1, %r103;
	setp.lt.s32 	%p2, %r100, 1;
	or.pred  	%p3, %p2, %p1;
	mov.u32 	%r104, %ctaid.x;
	setp.ne.s32 	%p4, %r104, 0;
	or.pred  	%p5, %p4, %p3;
	@%p5 bra 	$L__BB1_81;
	ld.param.u64 	%rd129, [cksp_batch_f32_param_11];
	ld.param.u64 	%rd124, [cksp_batch_f32_param_10];
	cvta.to.global.u64 	%rd42, %rd34;
	cvta.to.global.u64 	%rd43, %rd35;
	cvta.to.global.u64 	%rd44, %rd36;
	cvta.to.global.u64 	%rd4, %rd124;
	cvta.to.global.u64 	%rd5, %rd129;
	mul.lo.s32 	%r2, %r100, %r1;
	mul.wide.u32 	%rd45, %r1, 4;
	add.s64 	%rd46, %rd42, %rd45;
	ld.global.nc.u32 	%r3, [%rd46];
	add.s64 	%rd47, %rd43, %rd45;
	ld.global.nc.f32 	%f1, [%rd47];
	add.s64 	%rd48, %rd44, %rd45;
	ld.global.nc.u32 	%r105, [%rd48];
	min.s32 	%r106, %r3, %r105;
	setp.lt.s32 	%p6, %r106, 1;
	@%p6 bra 	$L__BB1_81;
	max.s32 	%r227, %r101, 0;
	setp.ge.s32 	%p7, %r101, %r100;
	@%p7 bra 	$L__BB1_81;
	add.s32 	%r107, %r227, %r3;
	add.s32 	%r108, %r107, %r105;
	add.s32 	%r6, %r108, -1;
	mov.u32 	%r109, %tid.x;
	setp.ne.s32 	%p8, %r109, 0;
	@%p8 bra 	$L__BB1_81;
	mul.wide.u32 	%rd49, %r2, 4;
	add.s64 	%rd6, %rd4, %rd49;
	add.s64 	%rd7, %rd5, %rd49;
	min.u32 	%r7, %r6, %r100;
	setp.eq.s32 	%p9, %r7, 0;
	@%p9 bra 	$L__BB1_16;
	and.b32  	%r8, %r7, 7;
	setp.lt.u32 	%p10, %r7, 8;
	mov.b32 	%r222, 0;
	@%p10 bra 	$L__BB1_8;
	and.b32  	%r222, %r7, 2147483640;
	neg.s32 	%r220, %r222;
	add.s64 	%rd51, %rd49, 16;
	add.s64 	%rd137, %rd4, %rd51;
	add.s64 	%rd136, %rd5, %rd51;
$L__BB1_7:
	.pragma "nounroll";
	mov.b32 	%r111, 2147483647;
	st.global.u32 	[%rd137+-16], %r111;
	st.global.u32 	[%rd136+-16], %r111;
	st.global.u32 	[%rd137+-12], %r111;
	st.global.u32 	[%rd136+-12], %r111;
	st.global.u32 	[%rd137+-8], %r111;
	st.global.u32 	[%rd136+-8], %r111;
	st.global.u32 	[%rd137+-4], %r111;
	st.global.u32 	[%rd136+-4], %r111;
	st.global.u32 	[%rd137], %r111;
	st.global.u32 	[%rd136], %r111;
	st.global.u32 	[%rd137+4], %r111;
	st.global.u32 	[%rd136+4], %r111;
	st.global.u32 	[%rd137+8], %r111;
	st.global.u32 	[%rd136+8], %r111;
	st.global.u32 	[%rd137+12], %r111;
	st.global.u32 	[%rd136+12], %r111;
	add.s32 	%r220, %r220, 8;
	add.s64 	%rd137, %rd137, 32;
	add.s64 	%rd136, %rd136, 32;
	setp.ne.s32 	%p11, %r220, 0;
	@%p11 bra 	$L__BB1_7;
$L__BB1_8:
	setp.eq.s32 	%p12, %r8, 0;
	@%p12 bra 	$L__BB1_16;
	and.b32  	%r14, %r7, 3;
	setp.lt.u32 	%p13, %r8, 4;
	@%p13 bra 	$L__BB1_11;
	mul.wide.u32 	%rd52, %r222, 4;
	add.s64 	%rd53, %rd6, %rd52;
	mov.b32 	%r112, 2147483647;
	st.global.u32 	[%rd53], %r112;
	add.s64 	%rd54, %rd7, %rd52;
	st.global.u32 	[%rd54], %r112;
	st.global.u32 	[%rd53+4], %r112;
	st.global.u32 	[%rd54+4], %r112;
	st.global.u32 	[%rd53+8], %r112;
	st.global.u32 	[%rd54+8], %r112;
	st.global.u32 	[%rd53+12], %r112;
	st.global.u32 	[%rd54+12], %r112;
	add.s32 	%r222, %r222, 4;
$L__BB1_11:
	setp.eq.s32 	%p14, %r14, 0;
	@%p14 bra 	$L__BB1_16;
	setp.eq.s32 	%p15, %r14, 1;
	@%p15 bra 	$L__BB1_14;
	mul.wide.u32 	%rd55, %r222, 4;
	add.s64 	%rd56, %rd6, %rd55;
	mov.b32 	%r113, 2147483647;
	st.global.u32 	[%rd56], %r113;
	add.s64 	%rd57, %rd7, %rd55;
	st.global.u32 	[%rd57], %r113;
	st.global.u32 	[%rd56+4], %r113;
	st.global.u32 	[%rd57+4], %r113;
	add.s32 	%r222, %r222, 2;
$L__BB1_14:
	and.b32  	%r114, %r7, 1;
	setp.eq.b32 	%p16, %r114, 1;
	not.pred 	%p17, %p16;
	@%p17 bra 	$L__BB1_16;
	mul.wide.u32 	%rd58, %r222, 4;
	add.s64 	%rd59, %rd6, %rd58;
	mov.b32 	%r115, 2147483647;
	st.global.u32 	[%rd59], %r115;
	add.s64 	%rd60, %rd7, %rd58;
	st.global.u32 	[%rd60], %r115;
$L__BB1_16:
	cvt.rn.f32.u32 	%f2, %r3;
	rcp.rn.f32 	%f3, %f2;
	mul.wide.u32 	%rd61, %r227, 4;
	add.s64 	%rd62, %rd3, %rd61;
	ld.global.nc.f32 	%f96, [%rd62];
	add.s64 	%rd63, %rd2, %rd61;
	ld.global.nc.f32 	%f97, [%rd63];
	sub.f32 	%f98, %f96, %f97;
	add.f32 	%f178, %f98, 0f00000000;
	sub.f32 	%f177, %f178, %f98;
	setp.eq.s32 	%p18, %r3, 1;
	selp.f32 	%f179, %f98, 0f00000000, %p18;
	setp.lt.u32 	%p19, %r105, 2;
	@%p19 bra 	$L__BB1_21;
	ld.param.u32 	%r215, [cksp_batch_f32_param_9];
	shl.b32 	%r130, %r215, 2;
	mov.u32 	%r131, shraw;
	add.s32 	%r19, %r131, %r130;
	st.shared.u32 	[shraw], %r227;
	st.shared.u32 	[%r19], %r227;
	add.s32 	%r228, %r227, 1;
	setp.lt.u32 	%p40, %r228, %r100;
	@%p40 bra 	$L__BB1_18;
	bra.uni 	$L__BB1_81;
$L__BB1_18:
	ld.param.u32 	%r216, [cksp_batch_f32_param_9];
	shl.b32 	%r134, %r216, 2;
	add.s32 	%r37, %r19, %r134;
	add.s32 	%r38, %r37, %r134;
	add.s32 	%r39, %r38, %r134;
	add.s64 	%rd101, %rd1, %rd61;
	ld.global.nc.f32 	%f192, [%rd101];
	neg.f32 	%f58, %f1;
	mov.b32 	%r253, 0;
	mov.b32 	%r229, 1;
	mov.u32 	%r252, %r253;
	mov.u32 	%r251, %r253;
	mov.u32 	%r250, %r253;
	mov.u32 	%r241, %r229;
	mov.u32 	%r243, %r253;
	mov.u32 	%r238, %r229;
	mov.u32 	%r240, %r253;
$L__BB1_19:
	mul.wide.u32 	%rd102, %r228, 4;
	add.s64 	%rd103, %rd3, %rd102;
	ld.global.nc.f32 	%f63, [%rd103];
	add.s64 	%rd104, %rd2, %rd102;
	ld.global.nc.f32 	%f64, [%rd104];
	sub.f32 	%f159, %f63, %f64;
	sub.f32 	%f160, %f63, %f192;
	abs.f32 	%f161, %f160;
	sub.f32 	%f162, %f64, %f192;
	abs.f32 	%f163, %f162;
	max.f32 	%f164, %f161, %f163;
	max.f32 	%f65, %f159, %f164;
	add.s64 	%rd105, %rd1, %rd102;
	ld.global.nc.f32 	%f192, [%rd105];
	setp.ge.s32 	%p41, %r229, %r3;
	@%p41 bra 	$L__BB1_50;
	sub.f32 	%f166, %f65, %f177;
	add.f32 	%f67, %f178, %f166;
	sub.f32 	%f167, %f67, %f178;
	sub.f32 	%f177, %f167, %f166;
	add.s32 	%r135, %r3, -1;
	setp.eq.s32 	%p42, %r229, %r135;
	div.rn.f32 	%f168, %f67, %f2;
	selp.f32 	%f179, %f168, %f179, %p42;
	mov.f32 	%f178, %f67;
	bra.uni 	$L__BB1_51;
$L__BB1_21:
	add.s32 	%r259, %r227, 1;
	setp.ge.u32 	%p20, %r259, %r100;
	@%p20 bra 	$L__BB1_81;
	add.s64 	%rd65, %rd1, %rd61;
	ld.global.nc.f32 	%f176, [%rd65];
	neg.f32 	%f8, %f1;
	not.b32 	%r117, %r227;
	add.s32 	%r22, %r100, %r117;
	sub.s32 	%r118, %r100, %r227;
	add.s32 	%r119, %r118, -2;
	and.b32  	%r23, %r22, 3;
	setp.lt.u32 	%p21, %r119, 3;
	mov.b32 	%r255, 1;
	@%p21 bra 	$L__BB1_46;
	and.b32  	%r121, %r22, -4;
	neg.s32 	%r225, %r121;
	add.s32 	%r224, %r3, -2;
	mov.b32 	%r226, 2;
$L__BB1_24:
	add.s32 	%r30, %r227, 1;
	add.s32 	%r122, %r226, -1;
	mul.wide.u32 	%rd66, %r30, 4;
	add.s64 	%rd14, %rd3, %rd66;
	ld.global.nc.f32 	%f13, [%rd14];
	add.s64 	%rd15, %rd2, %rd66;
	ld.global.nc.f32 	%f14, [%rd15];
	sub.f32 	%f99, %f13, %f14;
	sub.f32 	%f100, %f13, %f176;
	abs.f32 	%f101, %f100;
	sub.f32 	%f102, %f14, %f176;
	abs.f32 	%f103, %f102;
	max.f32 	%f104, %f101, %f103;
	max.f32 	%f15, %f99, %f104;
	add.s64 	%rd16, %rd1, %rd66;
	ld.global.nc.f32 	%f16, [%rd16];
	setp.ge.s32 	%p22, %r122, %r3;
	@%p22 bra 	$L__BB1_26;
	sub.f32 	%f106, %f15, %f177;
	add.f32 	%f184, %f178, %f106;
	sub.f32 	%f107, %f184, %f178;
	sub.f32 	%f177, %f107, %f106;
	setp.eq.s32 	%p23, %r224, 0;
	div.rn.f32 	%f108, %f184, %f2;
	selp.f32 	%f180, %f108, %f179, %p23;
	bra.uni 	$L__BB1_27;
$L__BB1_26:
	sub.f32 	%f105, %f15, %f179;
	fma.rn.f32 	%f180, %f3, %f105, %f179;
	mov.f32 	%f184, %f178;
$L__BB1_27:
	ld.param.u64 	%rd125, [cksp_batch_f32_param_10];
	cvta.to.global.u64 	%rd67, %rd125;
	add.s64 	%rd17, %rd67, %rd49;
	setp.lt.s32 	%p24, %r30, %r6;
	@%p24 bra 	$L__BB1_29;
	ld.param.u64 	%rd130, [cksp_batch_f32_param_11];
	fma.rn.f32 	%f109, %f8, %f180, %f13;
	mul.wide.u32 	%rd69, %r30, 4;
	add.s64 	%rd70, %rd17, %rd69;
	st.global.f32 	[%rd70], %f109;
	fma.rn.f32 	%f110, %f1, %f180, %f14;
	cvta.to.global.u64 	%rd71, %rd130;
	mul.wide.u32 	%rd72, %r2, 4;
	add.s64 	%rd73, %rd71, %rd72;
	add.s64 	%rd74, %rd73, %rd69;
	st.global.f32 	[%rd74], %f110;
$L__BB1_29:
	ld.global.nc.f32 	%f24, [%rd14+4];
	ld.global.nc.f32 	%f25, [%rd15+4];
	sub.f32 	%f111, %f24, %f25;
	sub.f32 	%f112, %f24, %f16;
	abs.f32 	%f113, %f112;
	sub.f32 	%f114, %f25, %f16;
	abs.f32 	%f115, %f114;
	max.f32 	%f116, %f113, %f115;
	max.f32 	%f26, %f111, %f116;
	ld.global.nc.f32 	%f27, [%rd16+4];
	setp.lt.s32 	%p25, %r226, %r3;
	@%p25 bra 	$L__BB1_31;
	sub.f32 	%f117, %f26, %f180;
	fma.rn.f32 	%f183, %f3, %f117, %f180;
	bra.uni 	$L__BB1_32;
$L__BB1_31:
	sub.f32 	%f118, %f26, %f177;
	add.f32 	%f29, %f184, %f118;
	sub.f32 	%f119, %f29, %f184;
	sub.f32 	%f177, %f119, %f118;
	setp.eq.s32 	%p26, %r224, 1;
	div.rn.f32 	%f120, %f29, %f2;
	selp.f32 	%f183, %f120, %f180, %p26;
	mov.f32 	%f184, %f29;
$L__BB1_32:
	add.s32 	%r31, %r30, 1;
	setp.lt.s32 	%p27, %r31, %r6;
	@%p27 bra 	$L__BB1_34;
	ld.param.u64 	%rd131, [cksp_batch_f32_param_11];
	fma.rn.f32 	%f121, %f8, %f183, %f24;
	add.s32 	%r123, %r227, 1;
	mul.wide.u32 	%rd75, %r123, 4;
	add.s64 	%rd76, %rd17, %rd75;
	st.global.f32 	[%rd76+4], %f121;
	fma.rn.f32 	%f122, %f1, %f183, %f25;
	cvta.to.global.u64 	%rd77, %rd131;
	mul.wide.u32 	%rd78, %r2, 4;
	add.s64 	%rd79, %rd77, %rd78;
	add.s64 	%rd80, %rd79, %rd75;
	st.global.f32 	[%rd80+4], %f122;
$L__BB1_34:
	add.s32 	%r124, %r226, 1;
	ld.global.nc.f32 	%f35, [%rd14+8];
	ld.global.nc.f32 	%f36, [%rd15+8];
	sub.f32 	%f123, %f35, %f36;
	sub.f32 	%f124, %f35, %f27;
	abs.f32 	%f125, %f124;
	sub.f32 	%f126, %f36, %f27;
	abs.f32 	%f127, %f126;
	max.f32 	%f128, %f125, %f127;
	max.f32 	%f37, %f123, %f128;
	ld.global.nc.f32 	%f38, [%rd16+8];
	setp.lt.s32 	%p28, %r124, %r3;
	@%p28 bra 	$L__BB1_36;
	sub.f32 	%f129, %f37, %f183;
	fma.rn.f32 	%f186, %f3, %f129, %f183;
	bra.uni 	$L__BB1_37;
$L__BB1_36:
	sub.f32 	%f130, %f37, %f177;
	add.f32 	%f40, %f184, %f130;
	sub.f32 	%f131, %f40, %f184;
	sub.f32 	%f177, %f131, %f130;
	setp.eq.s32 	%p29, %r224, 2;
	div.rn.f32 	%f132, %f40, %f2;
	selp.f32 	%f186, %f132, %f183, %p29;
	mov.f32 	%f184, %f40;
$L__BB1_37:
	ld.param.u64 	%rd126, [cksp_batch_f32_param_10];
	cvta.to.global.u64 	%rd81, %rd126;
	mul.wide.u32 	%rd82, %r2, 4;
	add.s64 	%rd18, %rd81, %rd82;
	add.s32 	%r32, %r31, 1;
	setp.lt.s32 	%p30, %r32, %r6;
	@%p30 bra 	$L__BB1_39;
	ld.param.u64 	%rd132, [cksp_batch_f32_param_11];
	fma.rn.f32 	%f133, %f8, %f186, %f35;
	add.s32 	%r125, %r227, 1;
	mul.wide.u32 	%rd83, %r125, 4;
	add.s64 	%rd84, %rd18, %rd83;
	st.global.f32 	[%rd84+8], %f133;
	fma.rn.f32 	%f134, %f1, %f186, %f36;
	cvta.to.global.u64 	%rd85, %rd132;
	mul.wide.u32 	%rd86, %r2, 4;
	add.s64 	%rd87, %rd85, %rd86;
	add.s64 	%rd88, %rd87, %rd83;
	st.global.f32 	[%rd88+8], %f134;
$L__BB1_39:
	add.s32 	%r126, %r226, 2;
	ld.global.nc.f32 	%f46, [%rd14+12];
	ld.global.nc.f32 	%f47, [%rd15+12];
	sub.f32 	%f135, %f46, %f47;
	sub.f32 	%f136, %f46, %f38;
	abs.f32 	%f137, %f136;
	sub.f32 	%f138, %f47, %f38;
	abs.f32 	%f139, %f138;
	max.f32 	%f140, %f137, %f139;
	max.f32 	%f48, %f135, %f140;
	ld.global.nc.f32 	%f176, [%rd16+12];
	setp.lt.s32 	%p31, %r126, %r3;
	@%p31 bra 	$L__BB1_41;
	sub.f32 	%f141, %f48, %f186;
	fma.rn.f32 	%f179, %f3, %f141, %f186;
	mov.f32 	%f178, %f184;
	bra.uni 	$L__BB1_42;
$L__BB1_41:
	sub.f32 	%f142, %f48, %f177;
	add.f32 	%f178, %f184, %f142;
	sub.f32 	%f143, %f178, %f184;
	sub.f32 	%f177, %f143, %f142;
	setp.eq.s32 	%p32, %r224, 3;
	div.rn.f32 	%f144, %f178, %f2;
	selp.f32 	%f179, %f144, %f186, %p32;
$L__BB1_42:
	add.s32 	%r127, %r32, 1;
	setp.lt.s32 	%p33, %r127, %r6;
	@%p33 bra 	$L__BB1_44;
	ld.param.u64 	%rd133, [cksp_batch_f32_param_11];
	fma.rn.f32 	%f145, %f8, %f179, %f46;
	add.s32 	%r128, %r227, 1;
	mul.wide.u32 	%rd89, %r128, 4;
	add.s64 	%rd90, %rd18, %rd89;
	st.global.f32 	[%rd90+12], %f145;
	fma.rn.f32 	%f146, %f1, %f179, %f47;
	cvta.to.global.u64 	%rd91, %rd133;
	mul.wide.u32 	%rd92, %r2, 4;
	add.s64 	%rd93, %rd91, %rd92;
	add.s64 	%rd94, %rd93, %rd89;
	st.global.f32 	[%rd94+12], %f146;
$L__BB1_44:
	add.s32 	%r227, %r227, 4;
	add.s32 	%r226, %r226, 4;
	add.s32 	%r225, %r225, 4;
	add.s32 	%r224, %r224, -4;
	setp.eq.s32 	%p34, %r225, 0;
	@%p34 bra 	$L__BB1_45;
	bra.uni 	$L__BB1_24;
$L__BB1_45:
	add.s32 	%r259, %r227, 1;
	add.s32 	%r255, %r226, -1;
$L__BB1_46:
	setp.eq.s32 	%p35, %r23, 0;
	@%p35 bra 	$L__BB1_81;
	ld.param.u64 	%rd134, [cksp_batch_f32_param_11];
	ld.param.u64 	%rd127, [cksp_batch_f32_param_10];
	mul.wide.u32 	%rd95, %r259, 4;
	mul.wide.u32 	%rd96, %r2, 4;
	add.s64 	%rd97, %rd95, %rd96;
	cvta.to.global.u64 	%rd98, %rd134;
	add.s64 	%rd142, %rd98, %rd97;
	cvta.to.global.u64 	%rd99, %rd127;
	add.s64 	%rd141, %rd99, %rd97;
	add.s64 	%rd140, %rd1, %rd95;
	add.s64 	%rd139, %rd2, %rd95;
	add.s64 	%rd138, %rd3, %rd95;
	sub.s32 	%r258, %r255, %r3;
	add.s32 	%r257, %r255, 1;
	neg.s32 	%r256, %r23;
$L__BB1_48:
	.pragma "nounroll";
	add.s32 	%r129, %r257, -1;
	ld.global.nc.f32 	%f85, [%rd138];
	ld.global.nc.f32 	%f86, [%rd139];
	sub.f32 	%f147, %f85, %f86;
	sub.f32 	%f148, %f85, %f176;
	abs.f32 	%f149, %f148;
	sub.f32 	%f150, %f86, %f176;
	abs.f32 	%f151, %f150;
	max.f32 	%f152, %f149, %f151;
	max.f32 	%f87, %f147, %f152;
	ld.global.nc.f32 	%f176, [%rd140];
	setp.lt.s32 	%p36, %r129, %r3;
	@%p36 bra 	$L__BB1_77;
	sub.f32 	%f153, %f87, %f179;
	fma.rn.f32 	%f179, %f3, %f153, %f179;
	bra.uni 	$L__BB1_78;
$L__BB1_50:
	sub.f32 	%f165, %f65, %f179;
	fma.rn.f32 	%f179, %f3, %f165, %f179;
$L__BB1_51:
	mov.u32 	%r50, %r238;
	setp.eq.s32 	%p43, %r240, %r50;
	@%p43 bra 	$L__BB1_53;
	setp.eq.s32 	%p44, %r50, 0;
	add.s32 	%r136, %r50, -1;
	selp.b32 	%r238, %r105, %r136, %p44;
	shl.b32 	%r137, %r238, 2;
	mov.u32 	%r138, shraw;
	add.s32 	%r139, %r138, %r137;
	ld.shared.u32 	%r140, [%r139];
	mul.wide.s32 	%rd106, %r140, 4;
	add.s64 	%rd107, %rd3, %rd106;
	ld.global.nc.f32 	%f169, [%rd107];
	setp.le.f32 	%p45, %f169, %f63;
	@%p45 bra 	$L__BB1_51;
$L__BB1_53:
	setp.lt.s32 	%p46, %r50, %r105;
	add.s32 	%r141, %r50, 1;
	selp.b32 	%r238, %r141, 0, %p46;
	setp.eq.s32 	%p47, %r238, %r240;
	setp.lt.s32 	%p48, %r240, %r105;
	add.s32 	%r142, %r240, 1;
	selp.b32 	%r143, %r142, 0, %p48;
	selp.b32 	%r239, %r143, %r240, %p47;
	shl.b32 	%r144, %r50, 2;
	mov.u32 	%r145, shraw;
	add.s32 	%r146, %r145, %r144;
	st.shared.u32 	[%r146], %r228;
	setp.eq.s32 	%p49, %r239, %r238;
	mov.u32 	%r240, %r238;
	@%p49 bra 	$L__BB1_56;
$L__BB1_54:
	shl.b32 	%r147, %r239, 2;
	add.s32 	%r149, %r145, %r147;
	ld.shared.u32 	%r150, [%r149];
	add.s32 	%r151, %r150, %r105;
	setp.gt.s32 	%p50, %r151, %r228;
	mov.u32 	%r240, %r239;
	@%p50 bra 	$L__BB1_56;
	setp.lt.s32 	%p51, %r239, %r105;
	add.s32 	%r152, %r239, 1;
	selp.b32 	%r239, %r152, 0, %p51;
	setp.ne.s32 	%p52, %r239, %r238;
	mov.u32 	%r240, %r238;
	@%p52 bra 	$L__BB1_54;
$L__BB1_56:
	shl.b32 	%r153, %r240, 2;
	add.s32 	%r155, %r145, %r153;
	ld.shared.u32 	%r156, [%r155];
	mul.wide.s32 	%rd108, %r156, 4;
	add.s64 	%rd109, %rd3, %rd108;
	ld.global.nc.f32 	%f74, [%rd109];
$L__BB1_57:
	mov.u32 	%r57, %r241;
	setp.eq.s32 	%p53, %r243, %r57;
	@%p53 bra 	$L__BB1_59;
	setp.eq.s32 	%p54, %r57, 0;
	add.s32 	%r157, %r57, -1;
	selp.b32 	%r241, %r105, %r157, %p54;
	shl.b32 	%r158, %r241, 2;
	add.s32 	%r159, %r19, %r158;
	ld.shared.u32 	%r160, [%r159];
	mul.wide.s32 	%rd110, %r160, 4;
	add.s64 	%rd111, %rd2, %rd110;
	ld.global.nc.f32 	%f170, [%rd111];
	setp.ge.f32 	%p55, %f170, %f64;
	@%p55 bra 	$L__BB1_57;
$L__BB1_59:
	setp.lt.s32 	%p56, %r57, %r105;
	add.s32 	%r161, %r57, 1;
	selp.b32 	%r241, %r161, 0, %p56;
	setp.eq.s32 	%p57, %r241, %r243;
	setp.lt.s32 	%p58, %r243, %r105;
	add.s32 	%r162, %r243, 1;
	selp.b32 	%r163, %r162, 0, %p58;
	selp.b32 	%r242, %r163, %r243, %p57;
	shl.b32 	%r164, %r57, 2;
	add.s32 	%r165, %r19, %r164;
	st.shared.u32 	[%r165], %r228;
	setp.eq.s32 	%p59, %r242, %r241;
	mov.u32 	%r243, %r241;
	@%p59 bra 	$L__BB1_62;
$L__BB1_60:
	shl.b32 	%r166, %r242, 2;
	add.s32 	%r167, %r19, %r166;
	ld.shared.u32 	%r168, [%r167];
	add.s32 	%r169, %r168, %r105;
	setp.gt.s32 	%p60, %r169, %r228;
	mov.u32 	%r243, %r242;
	@%p60 bra 	$L__BB1_62;
	setp.lt.s32 	%p61, %r242, %r105;
	add.s32 	%r170, %r242, 1;
	selp.b32 	%r242, %r170, 0, %p61;
	setp.ne.s32 	%p62, %r242, %r241;
	mov.u32 	%r243, %r241;
	@%p62 bra 	$L__BB1_60;
$L__BB1_62:
	shl.b32 	%r171, %r243, 2;
	add.s32 	%r172, %r19, %r171;
	ld.shared.u32 	%r64, [%r172];
	setp.lt.s32 	%p63, %r228, %r6;
	@%p63 bra 	$L__BB1_76;
	mul.wide.s32 	%rd112, %r64, 4;
	add.s64 	%rd113, %rd2, %rd112;
	ld.global.nc.f32 	%f171, [%rd113];
	fma.rn.f32 	%f75, %f58, %f179, %f74;
	fma.rn.f32 	%f76, %f1, %f179, %f171;
$L__BB1_64:
	mov.u32 	%r65, %r251;
	setp.eq.s32 	%p64, %r250, %r65;
	@%p64 bra 	$L__BB1_66;
	setp.eq.s32 	%p65, %r65, 0;
	add.s32 	%r173, %r65, -1;
	selp.b32 	%r251, %r105, %r173, %p65;
	shl.b32 	%r174, %r251, 2;
	add.s32 	%r175, %r39, %r174;
	ld.shared.f32 	%f172, [%r175];
	setp.le.f32 	%p66, %f172, %f75;
	@%p66 bra 	$L__BB1_64;
$L__BB1_66:
	setp.lt.s32 	%p67, %r65, %r105;
	add.s32 	%r176, %r65, 1;
	selp.b32 	%r251, %r176, 0, %p67;
	setp.eq.s32 	%p68, %r251, %r250;
	setp.lt.s32 	%p69, %r250, %r105;
	add.s32 	%r177, %r250, 1;
	selp.b32 	%r178, %r177, 0, %p69;
	selp.b32 	%r245, %r178, %r250, %p68;
	shl.b32 	%r179, %r65, 2;
	add.s32 	%r180, %r37, %r179;
	st.shared.u32 	[%r180], %r228;
	add.s32 	%r181, %r39, %r179;
	st.shared.f32 	[%r181], %f75;
	setp.eq.s32 	%p70, %r245, %r251;
	mov.u32 	%r250, %r251;
	@%p70 bra 	$L__BB1_69;
$L__BB1_67:
	shl.b32 	%r182, %r245, 2;
	add.s32 	%r183, %r37, %r182;
	ld.shared.u32 	%r184, [%r183];
	add.s32 	%r185, %r184, %r105;
	setp.gt.s32 	%p71, %r185, %r228;
	mov.u32 	%r250, %r245;
	@%p71 bra 	$L__BB1_69;
	setp.lt.s32 	%p72, %r245, %r105;
	add.s32 	%r186, %r245, 1;
	selp.b32 	%r245, %r186, 0, %p72;
	setp.ne.s32 	%p73, %r245, %r251;
	mov.u32 	%r250, %r251;
	@%p73 bra 	$L__BB1_67;
$L__BB1_69:
	ld.param.u64 	%rd128, [cksp_batch_f32_param_10];
	shl.b32 	%r187, %r250, 2;
	add.s32 	%r188, %r39, %r187;
	ld.shared.f32 	%f173, [%r188];
	cvta.to.global.u64 	%rd114, %rd128;
	mov.u32 	%r189, %ctaid.y;
	mul.lo.s32 	%r190, %r100, %r189;
	mul.wide.u32 	%rd115, %r190, 4;
	add.s64 	%rd116, %rd114, %rd115;
	mul.wide.u32 	%rd117, %r228, 4;
	add.s64 	%rd118, %rd116, %rd117;
	st.global.f32 	[%rd118], %f173;
$L__BB1_70:
	mov.u32 	%r72, %r253;
	setp.eq.s32 	%p74, %r252, %r72;
	@%p74 bra 	$L__BB1_72;
	ld.param.u32 	%r217, [cksp_batch_f32_param_9];
	setp.eq.s32 	%p75, %r72, 0;
	add.s32 	%r191, %r72, -1;
	selp.b32 	%r253, %r105, %r191, %p75;
	shl.b32 	%r192, %r217, 2;
	add.s32 	%r193, %r39, %r192;
	shl.b32 	%r194, %r253, 2;
	add.s32 	%r195, %r193, %r194;
	ld.shared.f32 	%f174, [%r195];
	setp.ge.f32 	%p76, %f174, %f76;
	@%p76 bra 	$L__BB1_70;
$L__BB1_72:
	ld.param.u32 	%r218, [cksp_batch_f32_param_9];
	setp.lt.s32 	%p77, %r72, %r105;
	add.s32 	%r196, %r72, 1;
	selp.b32 	%r253, %r196, 0, %p77;
	setp.eq.s32 	%p78, %r253, %r252;
	setp.lt.s32 	%p79, %r252, %r105;
	add.s32 	%r197, %r252, 1;
	selp.b32 	%r198, %r197, 0, %p79;
	selp.b32 	%r248, %r198, %r252, %p78;
	shl.b32 	%r199, %r72, 2;
	add.s32 	%r200, %r38, %r199;
	st.shared.u32 	[%r200], %r228;
	shl.b32 	%r201, %r218, 2;
	add.s32 	%r202, %r39, %r201;
	add.s32 	%r203, %r202, %r199;
	st.shared.f32 	[%r203], %f76;
	setp.eq.s32 	%p80, %r248, %r253;
	mov.u32 	%r252, %r253;
	@%p80 bra 	$L__BB1_75;
$L__BB1_73:
	shl.b32 	%r204, %r248, 2;
	add.s32 	%r205, %r38, %r204;
	ld.shared.u32 	%r206, [%r205];
	add.s32 	%r207, %r206, %r105;
	setp.gt.s32 	%p81, %r207, %r228;
	mov.u32 	%r252, %r248;
	@%p81 bra 	$L__BB1_75;
	setp.lt.s32 	%p82, %r248, %r105;
	add.s32 	%r208, %r248, 1;
	selp.b32 	%r248, %r208, 0, %p82;
	setp.ne.s32 	%p83, %r248, %r253;
	mov.u32 	%r252, %r253;
	@%p83 bra 	$L__BB1_73;
$L__BB1_75:
	ld.param.u64 	%rd135, [cksp_batch_f32_param_11];
	ld.param.u32 	%r219, [cksp_batch_f32_param_9];
	shl.b32 	%r209, %r219, 2;
	add.s32 	%r210, %r39, %r209;
	shl.b32 	%r211, %r252, 2;
	add.s32 	%r212, %r210, %r211;
	ld.shared.f32 	%f175, [%r212];
	cvta.to.global.u64 	%rd119, %rd135;
	mul.wide.u32 	%rd120, %r190, 4;
	add.s64 	%rd121, %rd119, %rd120;
	mul.wide.u32 	%rd122, %r228, 4;
	add.s64 	%rd123, %rd121, %rd122;
	st.global.f32 	[%rd123], %f175;
$L__BB1_76:
	add.s32 	%r229, %r229, 1;
	add.s32 	%r228, %r229, %r227;
	setp.eq.s32 	%p84, %r228, %r100;
	@%p84 bra 	$L__BB1_81;
	bra.uni 	$L__BB1_19;
$L__BB1_77:
	sub.f32 	%f154, %f87, %f177;
	add.f32 	%f90, %f178, %f154;
	sub.f32 	%f155, %f90, %f178;
	sub.f32 	%f177, %f155, %f154;
	setp.eq.s32 	%p37, %r258, -1;
	div.rn.f32 	%f156, %f90, %f2;
	selp.f32 	%f179, %f156, %f179, %p37;
	mov.f32 	%f178, %f90;
$L__BB1_78:
	setp.lt.s32 	%p38, %r259, %r6;
	@%p38 bra 	$L__BB1_80;
	fma.rn.f32 	%f157, %f8, %f179, %f85;
	st.global.f32 	[%rd141], %f157;
	fma.rn.f32 	%f158, %f1, %f179, %f86;
	st.global.f32 	[%rd142], %f158;
$L__BB1_80:
	add.s32 	%r259, %r259, 1;
	add.s64 	%rd142, %rd142, 4;
	add.s64 	%rd141, %rd141, 4;
	add.s64 	%rd140, %rd140, 4;
	add.s64 	%rd139, %rd139, 4;
	add.s64 	%rd138, %rd138, 4;
	add.s32 	%r258, %r258, 1;
	add.s32 	%r257, %r257, 1;
	add.s32 	%r256, %r256, 1;
	setp.ne.s32 	%p39, %r256, 0;
	@%p39 bra 	$L__BB1_48;
$L__BB1_81:
	ret;

}
	// .globl	cksp_batch_f32_pretr
.visible .entry cksp_batch_f32_pretr(
	.param .u64 .ptr .align 1 cksp_batch_f32_pretr_param_0,
	.param .u64 .ptr .align 1 cksp_batch_f32_pretr_param_1,
	.param .u64 .ptr .align 1 cksp_batch_f32_pretr_param_2,
	.param .u64 .ptr .align 1 cksp_batch_f32_pretr_param_3,
	.param .u32 cksp_batch_f32_pretr_param_4,
	.param .u32 cksp_batch_f32_pretr_param_5,
	.param .u64 .ptr .align 1 cksp_batch_f32_pretr_param_6,
	.param .u64 .ptr .align 1 cksp_batch_f32_pretr_param_7,
	.param .u64 .ptr .align 1 cksp_batch_f32_pretr_param_8,
	.param .u32 cksp_batch_f32_pretr_param_9,
	.param .u32 cksp_batch_f32_pretr_param_10,
	.param .u64 .ptr .align 1 cksp_batch_f32_pretr_param_11,
	.param .u64 .ptr .align 1 cksp_batch_f32_pretr_param_12
)
{
	.reg .pred 	%p<86>;
	.reg .b32 	%r<262>;
	.reg .b32 	%f<156>;
	.reg .b64 	%rd<120>;

	ld.param.u64 	%rd39, [cksp_batch_f32_pretr_param_0];
	ld.param.u64 	%rd40, [cksp_batch_f32_pretr_param_1];
	ld.param.u64 	%rd33, [cksp_batch_f32_pretr_param_3];
	ld.param.u32 	%r101, [cksp_batch_f32_pretr_param_4];
	ld.param.u32 	%r102, [cksp_batch_f32_pretr_param_5];
	ld.param.u64 	%rd34, [cksp_batch_f32_pretr_param_6];
	ld.param.u64 	%rd35, [cksp_batch_f32_pretr_param_7];
	ld.param.u64 	%rd36, [cksp_batch_f32_pretr_param_8];
	ld.param.u32 	%r104, [cksp_batch_f32_pretr_param_9];
	cvta.to.global.u64 	%rd1, %rd33;
	cvta.to.global.u64 	%rd2, %rd40;
	cvta.to.global.u64 	%rd3, %rd39;
	mov.u32 	%r1, %ctaid.y;
	setp.ge.s32 	%p1, %r1, %r104;
	setp.lt.s32 	%p2, %r101, 1;
	or.pred  	%p3, %p2, %p1;
	mov.u32 	%r105, %ctaid.x;
	setp.ne.s32 	%p4, %r105, 0;
	or.pred  	%p5, %p4, %p3;
	@%p5 bra 	$L__BB2_83;
	ld.param.u64 	%rd109, [cksp_batch_f32_pretr_param_12];
	ld.param.u64 	%rd107, [cksp_batch_f32_pretr_param_11];
	cvta.to.global.u64 	%rd41, %rd34;
	cvta.to.global.u64 	%rd42, %rd35;
	cvta.to.global.u64 	%rd43, %rd36;
	cvta.to.global.u64 	%rd4, %rd107;
	cvta.to.global.u64 	%rd5, %rd109;
	mul.lo.s32 	%r2, %r101, %r1;
	mul.wide.u32 	%rd44, %r1, 4;
	add.s64 	%rd45, %rd41, %rd44;
	ld.global.nc.u32 	%r3, [%rd45];
	add.s64 	%rd46, %rd42, %rd44;
	ld.global.nc.f32 	%f1, [%rd46];
	add.s64 	%rd47, %rd43, %rd44;
	ld.global.nc.u32 	%r106, [%rd47];
	min.s32 	%r107, %r3, %r106;
	setp.lt.s32 	%p6, %r107, 1;
	@%p6 bra 	$L__BB2_83;
	max.s32 	%r229, %r102, 0;
	setp.ge.s32 	%p7, %r102, %r101;
	@%p7 bra 	$L__BB2_83;
	add.s32 	%r108, %r229, %r3;
	add.s32 	%r109, %r108, %r106;
	add.s32 	%r6, %r109, -1;
	mov.u32 	%r110, %tid.x;
	setp.ne.s32 	%p8, %r110, 0;
	@%p8 bra 	$L__BB2_83;
	mul.wide.u32 	%rd48, %r2, 4;
	add.s64 	%rd6, %rd4, %rd48;
	add.s64 	%rd7, %rd5, %rd48;
	min.u32 	%r7, %r6, %r101;
	setp.eq.s32 	%p9, %r7, 0;
	@%p9 bra 	$L__BB2_16;
	and.b32  	%r8, %r7, 7;
	setp.lt.u32 	%p10, %r7, 8;
	mov.b32 	%r223, 0;
	@%p10 bra 	$L__BB2_8;
	and.b32  	%r223, %r7, 2147483640;
	neg.s32 	%r221, %r223;
	add.s64 	%rd50, %rd48, 16;
	add.s64 	%rd114, %rd4, %rd50;
	add.s64 	%rd113, %rd5, %rd50;
$L__BB2_7:
	.pragma "nounroll";
	mov.b32 	%r112, 2147483647;
	st.global.u32 	[%rd114+-16], %r112;
	st.global.u32 	[%rd113+-16], %r112;
	st.global.u32 	[%rd114+-12], %r112;
	st.global.u32 	[%rd113+-12], %r112;
	st.global.u32 	[%rd114+-8], %r112;
	st.global.u32 	[%rd113+-8], %r112;
	st.global.u32 	[%rd114+-4], %r112;
	st.global.u32 	[%rd113+-4], %r112;
	st.global.u32 	[%rd114], %r112;
	st.global.u32 	[%rd113], %r112;
	st.global.u32 	[%rd114+4], %r112;
	st.global.u32 	[%rd113+4], %r112;
	st.global.u32 	[%rd114+8], %r112;
	st.global.u32 	[%rd113+8], %r112;
	st.global.u32 	[%rd114+12], %r112;
	st.global.u32 	[%rd113+12], %r112;
	add.s32 	%r221, %r221, 8;
	add.s64 	%rd114, %rd114, 32;
	add.s64 	%rd113, %rd113, 32;
	setp.ne.s32 	%p11, %r221, 0;
	@%p11 bra 	$L__BB2_7;
$L__BB2_8:
	setp.eq.s32 	%p12, %r8, 0;
	@%p12 bra 	$L__BB2_16;
	and.b32  	%r14, %r7, 3;
	setp.lt.u32 	%p13, %r8, 4;
	@%p13 bra 	$L__BB2_11;
	mul.wide.u32 	%rd51, %r223, 4;
	add.s64 	%rd52, %rd6, %rd51;
	mov.b32 	%r113, 2147483647;
	st.global.u32 	[%rd52], %r113;
	add.s64 	%rd53, %rd7, %rd51;
	st.global.u32 	[%rd53], %r113;
	st.global.u32 	[%rd52+4], %r113;
	st.global.u32 	[%rd53+4], %r113;
	st.global.u32 	[%rd52+8], %r113;
	st.global.u32 	[%rd53+8], %r113;
	st.global.u32 	[%rd52+12], %r113;
	st.global.u32 	[%rd53+12], %r113;
	add.s32 	%r223, %r223, 4;
$L__BB2_11:
	setp.eq.s32 	%p14, %r14, 0;
	@%p14 bra 	$L__BB2_16;
	setp.eq.s32 	%p15, %r14, 1;
	@%p15 bra 	$L__BB2_14;
	mul.wide.u32 	%rd54, %r223, 4;
	add.s64 	%rd55, %rd6, %rd54;
	mov.b32 	%r114, 2147483647;
	st.global.u32 	[%rd55], %r114;
	add.s64 	%rd56, %rd7, %rd54;
	st.global.u32 	[%rd56], %r114;
	st.global.u32 	[%rd55+4], %r114;
	st.global.u32 	[%rd56+4], %r114;
	add.s32 	%r223, %r223, 2;
$L__BB2_14:
	and.b32  	%r115, %r7, 1;
	setp.eq.b32 	%p16, %r115, 1;
	not.pred 	%p17, %p16;
	@%p17 bra 	$L__BB2_16;
	mul.wide.u32 	%rd57, %r223, 4;
	add.s64 	%rd58, %rd6, %rd57;
	mov.b32 	%r116, 2147483647;
	st.global.u32 	[%rd58], %r116;
	add.s64 	%rd59, %rd7, %rd57;
	st.global.u32 	[%rd59], %r116;
$L__BB2_16:
	ld.param.u32 	%r216, [cksp_batch_f32_pretr_param_10];
	shl.b32 	%r118, %r216, 2;
	mov.u32 	%r119, shraw;
	add.s32 	%r19, %r119, %r118;
	cvt.rn.f32.u32 	%f2, %r3;
	rcp.rn.f32 	%f3, %f2;
	mul.wide.u32 	%rd60, %r229, 4;
	add.s64 	%rd61, %rd1, %rd60;
	ld.global.nc.f32 	%f84, [%rd61];
	add.f32 	%f127, %f84, 0f00000000;
	sub.f32 	%f126, %f127, %f84;
	setp.eq.s32 	%p18, %r3, 1;
	selp.f32 	%f143, %f84, 0f00000000, %p18;
	setp.lt.u32 	%p19, %r106, 2;
	mov.b32 	%r243, 0;
	@%p19 bra 	$L__BB2_18;
	st.shared.u32 	[shraw], %r229;
	st.shared.u32 	[%r19], %r229;
	mov.b32 	%r243, 1;
$L__BB2_18:
	setp.eq.s32 	%p20, %r106, 1;
	@%p20 bra 	$L__BB2_23;
	add.s32 	%r230, %r229, 1;
	setp.ge.u32 	%p21, %r230, %r101;
	@%p21 bra 	$L__BB2_83;
	ld.param.u32 	%r217, [cksp_batch_f32_pretr_param_10];
	shl.b32 	%r123, %r217, 2;
	add.s32 	%r22, %r19, %r123;
	add.s32 	%r23, %r22, %r123;
	add.s32 	%r24, %r23, %r123;
	neg.f32 	%f7, %f1;
	mov.b32 	%r255, 0;
	mov.b32 	%r231, 1;
	mov.u32 	%r254, %r255;
	mov.u32 	%r253, %r255;
	mov.u32 	%r252, %r255;
	mov.u32 	%r245, %r255;
	mov.u32 	%r240, %r243;
	mov.u32 	%r242, %r255;
$L__BB2_21:
	ld.param.u64 	%rd104, [cksp_batch_f32_pretr_param_3];
	mul.wide.u32 	%rd62, %r230, 4;
	add.s64 	%rd63, %rd3, %rd62;
	ld.global.nc.f32 	%f55, [%rd63];
	add.s64 	%rd64, %rd2, %rd62;
	ld.global.nc.f32 	%f56, [%rd64];
	cvta.to.global.u64 	%rd65, %rd104;
	add.s64 	%rd66, %rd65, %rd62;
	ld.global.nc.f32 	%f57, [%rd66];
	setp.ge.s32 	%p22, %r231, %r3;
	@%p22 bra 	$L__BB2_52;
	sub.f32 	%f86, %f57, %f126;
	add.f32 	%f58, %f127, %f86;
	sub.f32 	%f87, %f58, %f127;
	sub.f32 	%f126, %f87, %f86;
	add.s32 	%r124, %r3, -1;
	setp.eq.s32 	%p23, %r231, %r124;
	div.rn.f32 	%f88, %f58, %f2;
	selp.f32 	%f143, %f88, %f143, %p23;
	mov.f32 	%f127, %f58;
	bra.uni 	$L__BB2_53;
$L__BB2_23:
	add.s32 	%r261, %r229, 1;
	setp.ge.u32 	%p66, %r261, %r101;
	@%p66 bra 	$L__BB2_83;
	neg.f32 	%f8, %f1;
	not.b32 	%r203, %r229;
	add.s32 	%r26, %r101, %r203;
	sub.s32 	%r204, %r101, %r229;
	add.s32 	%r205, %r204, -2;
	and.b32  	%r27, %r26, 3;
	setp.lt.u32 	%p67, %r205, 3;
	mov.b32 	%r257, 1;
	@%p67 bra 	$L__BB2_48;
	and.b32  	%r207, %r26, -4;
	neg.s32 	%r227, %r207;
	add.s32 	%r226, %r3, -2;
	mov.b32 	%r228, 2;
$L__BB2_26:
	ld.param.u64 	%rd105, [cksp_batch_f32_pretr_param_3];
	add.s32 	%r34, %r229, 1;
	add.s32 	%r208, %r228, -1;
	mul.wide.u32 	%rd82, %r34, 4;
	add.s64 	%rd14, %rd3, %rd82;
	ld.global.nc.f32 	%f12, [%rd14];
	add.s64 	%rd15, %rd2, %rd82;
	ld.global.nc.f32 	%f13, [%rd15];
	cvta.to.global.u64 	%rd83, %rd105;
	add.s64 	%rd16, %rd83, %rd82;
	ld.global.nc.f32 	%f14, [%rd16];
	setp.ge.s32 	%p68, %r208, %r3;
	@%p68 bra 	$L__BB2_28;
	sub.f32 	%f97, %f14, %f126;
	add.f32 	%f133, %f127, %f97;
	sub.f32 	%f98, %f133, %f127;
	sub.f32 	%f126, %f98, %f97;
	setp.eq.s32 	%p69, %r226, 0;
	div.rn.f32 	%f99, %f133, %f2;
	selp.f32 	%f129, %f99, %f143, %p69;
	bra.uni 	$L__BB2_29;
$L__BB2_28:
	sub.f32 	%f96, %f14, %f143;
	fma.rn.f32 	%f129, %f3, %f96, %f143;
	mov.f32 	%f133, %f127;
$L__BB2_29:
	ld.param.u64 	%rd111, [cksp_batch_f32_pretr_param_12];
	cvta.to.global.u64 	%rd84, %rd111;
	add.s64 	%rd17, %rd84, %rd48;
	setp.lt.s32 	%p70, %r34, %r6;
	@%p70 bra 	$L__BB2_31;
	fma.rn.f32 	%f100, %f8, %f129, %f12;
	mul.wide.u32 	%rd86, %r34, 4;
	add.s64 	%rd87, %rd6, %rd86;
	st.global.f32 	[%rd87], %f100;
	fma.rn.f32 	%f101, %f1, %f129, %f13;
	add.s64 	%rd88, %rd17, %rd86;
	st.global.f32 	[%rd88], %f101;
$L__BB2_31:
	ld.global.nc.f32 	%f22, [%rd14+4];
	ld.global.nc.f32 	%f23, [%rd15+4];
	ld.global.nc.f32 	%f24, [%rd16+4];
	setp.lt.s32 	%p71, %r228, %r3;
	@%p71 bra 	$L__BB2_33;
	sub.f32 	%f102, %f24, %f129;
	fma.rn.f32 	%f132, %f3, %f102, %f129;
	bra.uni 	$L__BB2_34;
$L__BB2_33:
	sub.f32 	%f103, %f24, %f126;
	add.f32 	%f26, %f133, %f103;
	sub.f32 	%f104, %f26, %f133;
	sub.f32 	%f126, %f104, %f103;
	setp.eq.s32 	%p72, %r226, 1;
	div.rn.f32 	%f105, %f26, %f2;
	selp.f32 	%f132, %f105, %f129, %p72;
	mov.f32 	%f133, %f26;
$L__BB2_34:
	add.s32 	%r35, %r34, 1;
	setp.lt.s32 	%p73, %r35, %r6;
	@%p73 bra 	$L__BB2_36;
	fma.rn.f32 	%f106, %f8, %f132, %f22;
	add.s32 	%r209, %r229, 1;
	mul.wide.u32 	%rd89, %r209, 4;
	add.s64 	%rd90, %rd6, %rd89;
	st.global.f32 	[%rd90+4], %f106;
	fma.rn.f32 	%f107, %f1, %f132, %f23;
	add.s64 	%rd91, %rd17, %rd89;
	st.global.f32 	[%rd91+4], %f107;
$L__BB2_36:
	add.s32 	%r210, %r228, 1;
	ld.global.nc.f32 	%f32, [%rd14+8];
	ld.global.nc.f32 	%f33, [%rd15+8];
	ld.global.nc.f32 	%f34, [%rd16+8];
	setp.lt.s32 	%p74, %r210, %r3;
	@%p74 bra 	$L__BB2_38;
	sub.f32 	%f108, %f34, %f132;
	fma.rn.f32 	%f135, %f3, %f108, %f132;
	bra.uni 	$L__BB2_39;
$L__BB2_38:
	sub.f32 	%f109, %f34, %f126;
	add.f32 	%f36, %f133, %f109;
	sub.f32 	%f110, %f36, %f133;
	sub.f32 	%f126, %f110, %f109;
	setp.eq.s32 	%p75, %r226, 2;
	div.rn.f32 	%f111, %f36, %f2;
	selp.f32 	%f135, %f111, %f132, %p75;
	mov.f32 	%f133, %f36;
$L__BB2_39:
	add.s32 	%r36, %r35, 1;
	setp.lt.s32 	%p76, %r36, %r6;
	@%p76 bra 	$L__BB2_41;
	fma.rn.f32 	%f112, %f8, %f135, %f32;
	add.s32 	%r211, %r229, 1;
	mul.wide.u32 	%rd92, %r211, 4;
	add.s64 	%rd93, %rd6, %rd92;
	st.global.f32 	[%rd93+8], %f112;
	fma.rn.f32 	%f113, %f1, %f135, %f33;
	add.s64 	%rd94, %rd17, %rd92;
	st.global.f32 	[%rd94+8], %f113;
$L__BB2_41:
	add.s32 	%r212, %r228, 2;
	ld.global.nc.f32 	%f42, [%rd14+12];
	ld.global.nc.f32 	%f43, [%rd15+12];
	ld.global.nc.f32 	%f44, [%rd16+12];
	setp.lt.s32 	%p77, %r212, %r3;
	@%p77 bra 	$L__BB2_43;
	sub.f32 	%f114, %f44, %f135;
	fma.rn.f32 	%f143, %f3, %f114, %f135;
	mov.f32 	%f127, %f133;
	bra.uni 	$L__BB2_44;
$L__BB2_43:
	sub.f32 	%f115, %f44, %f126;
	add.f32 	%f127, %f133, %f115;
	sub.f32 	%f116, %f127, %f133;
	sub.f32 	%f126, %f116, %f115;
	setp.eq.s32 	%p78, %r226, 3;
	div.rn.f32 	%f117, %f127, %f2;
	selp.f32 	%f143, %f117, %f135, %p78;
$L__BB2_44:
	add.s32 	%r213, %r36, 1;
	setp.lt.s32 	%p79, %r213, %r6;
	@%p79 bra 	$L__BB2_46;
	fma.rn.f32 	%f118, %f8, %f143, %f42;
	add.s32 	%r214, %r229, 1;
	mul.wide.u32 	%rd95, %r214, 4;
	add.s64 	%rd96, %rd6, %rd95;
	st.global.f32 	[%rd96+12], %f118;
	fma.rn.f32 	%f119, %f1, %f143, %f43;
	add.s64 	%rd97, %rd17, %rd95;
	st.global.f32 	[%rd97+12], %f119;
$L__BB2_46:
	add.s32 	%r229, %r229, 4;
	add.s32 	%r228, %r228, 4;
	add.s32 	%r227, %r227, 4;
	add.s32 	%r226, %r226, -4;
	setp.eq.s32 	%p80, %r227, 0;
	@%p80 bra 	$L__BB2_47;
	bra.uni 	$L__BB2_26;
$L__BB2_47:
	add.s32 	%r261, %r229, 1;
	add.s32 	%r257, %r228, -1;
$L__BB2_48:
	setp.eq.s32 	%p81, %r27, 0;
	@%p81 bra 	$L__BB2_83;
	ld.param.u64 	%rd112, [cksp_batch_f32_pretr_param_12];
	ld.param.u64 	%rd108, [cksp_batch_f32_pretr_param_11];
	ld.param.u64 	%rd106, [cksp_batch_f32_pretr_param_3];
	mul.wide.u32 	%rd98, %r261, 4;
	mul.wide.u32 	%rd99, %r2, 4;
	add.s64 	%rd100, %rd98, %rd99;
	cvta.to.global.u64 	%rd101, %rd112;
	add.s64 	%rd119, %rd101, %rd100;
	cvta.to.global.u64 	%rd102, %rd108;
	add.s64 	%rd118, %rd102, %rd100;
	cvta.to.global.u64 	%rd103, %rd106;
	add.s64 	%rd117, %rd103, %rd98;
	add.s64 	%rd116, %rd2, %rd98;
	add.s64 	%rd115, %rd3, %rd98;
	sub.s32 	%r260, %r257, %r3;
	add.s32 	%r259, %r257, 1;
	neg.s32 	%r258, %r27;
$L__BB2_50:
	.pragma "nounroll";
	add.s32 	%r215, %r259, -1;
	ld.global.nc.f32 	%f74, [%rd115];
	ld.global.nc.f32 	%f75, [%rd116];
	ld.global.nc.f32 	%f76, [%rd117];
	setp.lt.s32 	%p82, %r215, %r3;
	@%p82 bra 	$L__BB2_79;
	sub.f32 	%f120, %f76, %f143;
	fma.rn.f32 	%f143, %f3, %f120, %f143;
	bra.uni 	$L__BB2_80;
$L__BB2_52:
	sub.f32 	%f85, %f57, %f143;
	fma.rn.f32 	%f143, %f3, %f85, %f143;
$L__BB2_53:
	mov.u32 	%r51, %r240;
	setp.eq.s32 	%p24, %r242, %r51;
	@%p24 bra 	$L__BB2_55;
	setp.eq.s32 	%p25, %r51, 0;
	add.s32 	%r125, %r51, -1;
	selp.b32 	%r240, %r106, %r125, %p25;
	shl.b32 	%r126, %r240, 2;
	mov.u32 	%r127, shraw;
	add.s32 	%r128, %r127, %r126;
	ld.shared.u32 	%r129, [%r128];
	mul.wide.s32 	%rd67, %r129, 4;
	add.s64 	%rd68, %rd3, %rd67;
	ld.global.nc.f32 	%f89, [%rd68];
	setp.le.f32 	%p26, %f89, %f55;
	@%p26 bra 	$L__BB2_53;
$L__BB2_55:
	setp.lt.s32 	%p27, %r51, %r106;
	add.s32 	%r130, %r51, 1;
	selp.b32 	%r240, %r130, 0, %p27;
	setp.eq.s32 	%p28, %r240, %r242;
	setp.lt.s32 	%p29, %r242, %r106;
	add.s32 	%r131, %r242, 1;
	selp.b32 	%r132, %r131, 0, %p29;
	selp.b32 	%r241, %r132, %r242, %p28;
	shl.b32 	%r133, %r51, 2;
	mov.u32 	%r134, shraw;
	add.s32 	%r135, %r134, %r133;
	st.shared.u32 	[%r135], %r230;
	setp.eq.s32 	%p30, %r241, %r240;
	mov.u32 	%r242, %r240;
	@%p30 bra 	$L__BB2_58;
$L__BB2_56:
	shl.b32 	%r136, %r241, 2;
	mov.u32 	%r137, shraw;
	add.s32 	%r138, %r137, %r136;
	ld.shared.u32 	%r139, [%r138];
	add.s32 	%r140, %r139, %r106;
	setp.gt.s32 	%p31, %r140, %r230;
	mov.u32 	%r242, %r241;
	@%p31 bra 	$L__BB2_58;
	setp.lt.s32 	%p32, %r241, %r106;
	add.s32 	%r141, %r241, 1;
	selp.b32 	%r241, %r141, 0, %p32;
	setp.ne.s32 	%p33, %r241, %r240;
	mov.u32 	%r242, %r240;
	@%p33 bra 	$L__BB2_56;
$L__BB2_58:
	shl.b32 	%r142, %r242, 2;
	mov.u32 	%r143, shraw;
	add.s32 	%r144, %r143, %r142;
	ld.shared.u32 	%r145, [%r144];
	mul.wide.s32 	%rd69, %r145, 4;
	add.s64 	%rd70, %rd3, %rd69;
	ld.global.nc.f32 	%f65, [%rd70];
$L__BB2_59:
	mov.u32 	%r58, %r243;
	setp.eq.s32 	%p34, %r245, %r58;
	@%p34 bra 	$L__BB2_61;
	setp.eq.s32 	%p35, %r58, 0;
	add.s32 	%r146, %r58, -1;
	selp.b32 	%r243, %r106, %r146, %p35;
	shl.b32 	%r147, %r243, 2;
	add.s32 	%r148, %r19, %r147;
	ld.shared.u32 	%r149, [%r148];
	mul.wide.s32 	%rd71, %r149, 4;
	add.s64 	%rd72, %rd2, %rd71;
	ld.global.nc.f32 	%f90, [%rd72];
	setp.ge.f32 	%p36, %f90, %f56;
	@%p36 bra 	$L__BB2_59;
$L__BB2_61:
	setp.lt.s32 	%p37, %r58, %r106;
	add.s32 	%r150, %r58, 1;
	selp.b32 	%r243, %r150, 0, %p37;
	setp.eq.s32 	%p38, %r243, %r245;
	setp.lt.s32 	%p39, %r245, %r106;
	add.s32 	%r151, %r245, 1;
	selp.b32 	%r152, %r151, 0, %p39;
	selp.b32 	%r244, %r152, %r245, %p38;
	shl.b32 	%r153, %r58, 2;
	add.s32 	%r154, %r19, %r153;
	st.shared.u32 	[%r154], %r230;
	setp.eq.s32 	%p40, %r244, %r243;
	mov.u32 	%r245, %r243;
	@%p40 bra 	$L__BB2_64;
$L__BB2_62:
	shl.b32 	%r155, %r244, 2;
	add.s32 	%r156, %r19, %r155;
	ld.shared.u32 	%r157, [%r156];
	add.s32 	%r158, %r157, %r106;
	setp.gt.s32 	%p41, %r158, %r230;
	mov.u32 	%r245, %r244;
	@%p41 bra 	$L__BB2_64;
	setp.lt.s32 	%p42, %r244, %r106;
	add.s32 	%r159, %r244, 1;
	selp.b32 	%r244, %r159, 0, %p42;
	setp.ne.s32 	%p43, %r244, %r243;
	mov.u32 	%r245, %r243;
	@%p43 bra 	$L__BB2_62;
$L__BB2_64:
	shl.b32 	%r160, %r245, 2;
	add.s32 	%r161, %r19, %r160;
	ld.shared.u32 	%r65, [%r161];
	setp.lt.s32 	%p44, %r230, %r6;
	@%p44 bra 	$L__BB2_78;
	mul.wide.s32 	%rd73, %r65, 4;
	add.s64 	%rd74, %rd2, %rd73;
	ld.global.nc.f32 	%f91, [%rd74];
	fma.rn.f32 	%f66, %f7, %f143, %f65;
	fma.rn.f32 	%f67, %f1, %f143, %f91;
$L__BB2_66:
	mov.u32 	%r66, %r253;
	setp.eq.s32 	%p45, %r252, %r66;
	@%p45 bra 	$L__BB2_68;
	setp.eq.s32 	%p46, %r66, 0;
	add.s32 	%r162, %r66, -1;
	selp.b32 	%r253, %r106, %r162, %p46;
	shl.b32 	%r163, %r253, 2;
	add.s32 	%r164, %r24, %r163;
	ld.shared.f32 	%f92, [%r164];
	setp.le.f32 	%p47, %f92, %f66;
	@%p47 bra 	$L__BB2_66;
$L__BB2_68:
	setp.lt.s32 	%p48, %r66, %r106;
	add.s32 	%r165, %r66, 1;
	selp.b32 	%r253, %r165, 0, %p48;
	setp.eq.s32 	%p49, %r253, %r252;
	setp.lt.s32 	%p50, %r252, %r106;
	add.s32 	%r166, %r252, 1;
	selp.b32 	%r167, %r166, 0, %p50;
	selp.b32 	%r247, %r167, %r252, %p49;
	shl.b32 	%r168, %r66, 2;
	add.s32 	%r169, %r22, %r168;
	st.shared.u32 	[%r169], %r230;
	add.s32 	%r170, %r24, %r168;
	st.shared.f32 	[%r170], %f66;
	setp.eq.s32 	%p51, %r247, %r253;
	mov.u32 	%r252, %r253;
	@%p51 bra 	$L__BB2_71;
$L__BB2_69:
	shl.b32 	%r171, %r247, 2;
	add.s32 	%r172, %r22, %r171;
	ld.shared.u32 	%r173, [%r172];
	add.s32 	%r174, %r173, %r106;
	setp.gt.s32 	%p52, %r174, %r230;
	mov.u32 	%r252, %r247;
	@%p52 bra 	$L__BB2_71;
	setp.lt.s32 	%p53, %r247, %r106;
	add.s32 	%r175, %r247, 1;
	selp.b32 	%r247, %r175, 0, %p53;
	setp.ne.s32 	%p54, %r247, %r253;
	mov.u32 	%r252, %r253;
	@%p54 bra 	$L__BB2_69;
$L__BB2_71:
	shl.b32 	%r176, %r252, 2;
	add.s32 	%r177, %r24, %r176;
	ld.shared.f32 	%f93, [%r177];
	mul.wide.u32 	%rd75, %r230, 4;
	add.s64 	%rd76, %rd6, %rd75;
	st.global.f32 	[%rd76], %f93;
$L__BB2_72:
	mov.u32 	%r73, %r255;
	setp.eq.s32 	%p55, %r254, %r73;
	@%p55 bra 	$L__BB2_74;
	ld.param.u32 	%r218, [cksp_batch_f32_pretr_param_10];
	setp.eq.s32 	%p56, %r73, 0;
	add.s32 	%r178, %r73, -1;
	selp.b32 	%r255, %r106, %r178, %p56;
	shl.b32 	%r179, %r218, 2;
	add.s32 	%r180, %r24, %r179;
	shl.b32 	%r181, %r255, 2;
	add.s32 	%r182, %r180, %r181;
	ld.shared.f32 	%f94, [%r182];
	setp.ge.f32 	%p57, %f94, %f67;
	@%p57 bra 	$L__BB2_72;
$L__BB2_74:
	ld.param.u32 	%r219, [cksp_batch_f32_pretr_param_10];
	setp.lt.s32 	%p58, %r73, %r106;
	add.s32 	%r183, %r73, 1;
	selp.b32 	%r255, %r183, 0, %p58;
	setp.eq.s32 	%p59, %r255, %r254;
	setp.lt.s32 	%p60, %r254, %r106;
	add.s32 	%r184, %r254, 1;
	selp.b32 	%r185, %r184, 0, %p60;
	selp.b32 	%r250, %r185, %r254, %p59;
	shl.b32 	%r186, %r73, 2;
	add.s32 	%r187, %r23, %r186;
	st.shared.u32 	[%r187], %r230;
	shl.b32 	%r188, %r219, 2;
	add.s32 	%r189, %r24, %r188;
	add.s32 	%r190, %r189, %r186;
	st.shared.f32 	[%r190], %f67;
	setp.eq.s32 	%p61, %r250, %r255;
	mov.u32 	%r254, %r255;
	@%p61 bra 	$L__BB2_77;
$L__BB2_75:
	shl.b32 	%r191, %r250, 2;
	add.s32 	%r192, %r23, %r191;
	ld.shared.u32 	%r193, [%r192];
	add.s32 	%r194, %r193, %r106;
	setp.gt.s32 	%p62, %r194, %r230;
	mov.u32 	%r254, %r250;
	@%p62 bra 	$L__BB2_77;
	setp.lt.s32 	%p63, %r250, %r106;
	add.s32 	%r195, %r250, 1;
	selp.b32 	%r250, %r195, 0, %p63;
	setp.ne.s32 	%p64, %r250, %r255;
	mov.u32 	%r254, %r255;
	@%p64 bra 	$L__BB2_75;
$L__BB2_77:
	ld.param.u64 	%rd110, [cksp_batch_f32_pretr_param_12];
	ld.param.u32 	%r220, [cksp_batch_f32_pretr_param_10];
	shl.b32 	%r196, %r220, 2;
	add.s32 	%r197, %r24, %r196;
	shl.b32 	%r198, %r254, 2;
	add.s32 	%r199, %r197, %r198;
	ld.shared.f32 	%f95, [%r199];
	cvta.to.global.u64 	%rd77, %rd110;
	mov.u32 	%r200, %ctaid.y;
	mul.lo.s32 	%r201, %r101, %r200;
	mul.wide.u32 	%rd78, %r201, 4;
	add.s64 	%rd79, %rd77, %rd78;
	mul.wide.u32 	%rd80, %r230, 4;
	add.s64 	%rd81, %rd79, %rd80;
	st.global.f32 	[%rd81], %f95;
$L__BB2_78:
	add.s32 	%r231, %r231, 1;
	add.s32 	%r230, %r231, %r229;
	setp.eq.s32 	%p65, %r230, %r101;
	@%p65 bra 	$L__BB2_83;
	bra.uni 	$L__BB2_21;
$L__BB2_79:
	sub.f32 	%f121, %f76, %f126;
	add.f32 	%f78, %f127, %f121;
	sub.f32 	%f122, %f78, %f127;
	sub.f32 	%f126, %f122, %f121;
	setp.eq.s32 	%p83, %r260, -1;
	div.rn.f32 	%f123, %f78, %f2;
	selp.f32 	%f143, %f123, %f143, %p83;
	mov.f32 	%f127, %f78;
$L__BB2_80:
	setp.lt.s32 	%p84, %r261, %r6;
	@%p84 bra 	$L__BB2_82;
	fma.rn.f32 	%f124, %f8, %f143, %f74;
	st.global.f32 	[%rd118], %f124;
	fma.rn.f32 	%f125, %f1, %f143, %f75;
	st.global.f32 	[%rd119], %f125;
$L__BB2_82:
	add.s32 	%r261, %r261, 1;
	add.s64 	%rd119, %rd119, 4;
	add.s64 	%rd118, %rd118, 4;
	add.s64 	%rd117, %rd117, 4;
	add.s64 	%rd116, %rd116, 4;
	add.s64 	%rd115, %rd115, 4;
	add.s32 	%r260, %r260, 1;
	add.s32 	%r259, %r259, 1;
	add.s32 	%r258, %r258, 1;
	setp.ne.s32 	%p85, %r258, 0;
	@%p85 bra 	$L__BB2_50;
$L__BB2_83:
	ret;

}
	// .globl	cksp_many_series_one_param_f32
.visible .entry cksp_many_series_one_param_f32(
	.param .u64 .ptr .align 1 cksp_many_series_one_param_f32_param_0,
	.param .u64 .ptr .align 1 cksp_many_series_one_param_f32_param_1,
	.param .u64 .ptr .align 1 cksp_many_series_one_param_f32_param_2,
	.param .u64 .ptr .align 1 cksp_many_series_one_param_f32_param_3,
	.param .u32 cksp_many_series_one_param_f32_param_4,
	.param .u32 cksp_many_series_one_param_f32_param_5,
	.param .u32 cksp_many_series_one_param_f32_param_6,
	.param .f32 cksp_many_series_one_param_f32_param_7,
	.param .u32 cksp_many_series_one_param_f32_param_8,
	.param .u32 cksp_many_series_one_param_f32_param_9,
	.param .u64 .ptr .align 1 cksp_many_series_one_param_f32_param_10,
	.param .u64 .ptr .align 1 cksp_many_series_one_param_f32_param_11
)
{
	.reg .pred 	%p<75>;
	.reg .b32 	%r<265>;
	.reg .b32 	%f<210>;
	.reg .b64 	%rd<133>;

	ld.param.u64 	%rd14, [cksp_many_series_one_param_f32_param_0];
	ld.param.u64 	%rd15, [cksp_many_series_one_param_f32_param_1];
	ld.param.u64 	%rd16, [cksp_many_series_one_param_f32_param_2];
	ld.param.u64 	%rd17, [cksp_many_series_one_param_f32_param_3];
	ld.param.u32 	%r105, [cksp_many_series_one_param_f32_param_4];
	ld.param.u32 	%r106, [cksp_many_series_one_param_f32_param_5];
	ld.param.u32 	%r107, [cksp_many_series_one_param_f32_param_6];
	ld.param.f32 	%f95, [cksp_many_series_one_param_f32_param_7];
	ld.param.u32 	%r108, [cksp_many_series_one_param_f32_param_8];
	ld.param.u64 	%rd19, [cksp_many_series_one_param_f32_param_10];
	ld.param.u64 	%rd18, [cksp_many_series_one_param_f32_param_11];
	cvta.to.global.u64 	%rd1, %rd18;
	cvta.to.global.u64 	%rd2, %rd19;
	cvta.to.global.u64 	%rd3, %rd16;
	cvta.to.global.u64 	%rd4, %rd15;
	cvta.to.global.u64 	%rd5, %rd14;
	mov.u32 	%r1, %ctaid.x;
	setp.ge.s32 	%p1, %r1, %r105;
	min.s32 	%r110, %r106, %r107;
	min.s32 	%r111, %r110, %r108;
	setp.lt.s32 	%p2, %r111, 1;
	or.pred  	%p3, %p2, %p1;
	@%p3 bra 	$L__BB3_71;
	cvta.to.global.u64 	%rd20, %rd17;
	mul.wide.u32 	%rd21, %r1, 4;
	add.s64 	%rd22, %rd20, %rd21;
	ld.global.nc.u32 	%r112, [%rd22];
	max.s32 	%r231, %r112, 0;
	setp.ge.s32 	%p4, %r112, %r106;
	@%p4 bra 	$L__BB3_71;
	add.s32 	%r113, %r107, %r108;
	add.s32 	%r114, %r113, %r231;
	add.s32 	%r3, %r114, -1;
	mov.u32 	%r4, %tid.x;
	setp.ge.u32 	%p5, %r4, %r106;
	@%p5 bra 	$L__BB3_5;
	mov.u32 	%r5, %ntid.x;
	mov.u32 	%r223, %r4;
$L__BB3_4:
	mad.lo.s32 	%r115, %r223, %r105, %r1;
	mul.wide.s32 	%rd23, %r115, 4;
	add.s64 	%rd24, %rd2, %rd23;
	mov.b32 	%r116, 2147483647;
	st.global.u32 	[%rd24], %r116;
	add.s64 	%rd25, %rd1, %rd23;
	st.global.u32 	[%rd25], %r116;
	add.s32 	%r223, %r223, %r5;
	setp.lt.s32 	%p6, %r223, %r106;
	@%p6 bra 	$L__BB3_4;
$L__BB3_5:
	bar.sync 	0;
	setp.ne.s32 	%p7, %r4, 0;
	@%p7 bra 	$L__BB3_71;
	cvt.rn.f32.u32 	%f1, %r107;
	rcp.rn.f32 	%f2, %f1;
	mad.lo.s32 	%r8, %r231, %r105, %r1;
	mul.wide.u32 	%rd26, %r8, 4;
	add.s64 	%rd27, %rd5, %rd26;
	ld.global.nc.f32 	%f96, [%rd27];
	add.s64 	%rd28, %rd4, %rd26;
	ld.global.nc.f32 	%f97, [%rd28];
	sub.f32 	%f98, %f96, %f97;
	add.f32 	%f178, %f98, 0f00000000;
	sub.f32 	%f177, %f178, %f98;
	setp.eq.s32 	%p8, %r107, 1;
	selp.f32 	%f179, %f98, 0f00000000, %p8;
	setp.lt.u32 	%p9, %r108, 2;
	@%p9 bra 	$L__BB3_11;
	ld.param.u32 	%r218, [cksp_many_series_one_param_f32_param_9];
	shl.b32 	%r133, %r218, 2;
	mov.u32 	%r134, shraw$1;
	add.s32 	%r9, %r134, %r133;
	cvt.u64.u32 	%rd6, %r8;
	st.shared.u32 	[shraw$1], %r231;
	st.shared.u32 	[%r9], %r231;
	add.s32 	%r232, %r231, 1;
	setp.lt.u32 	%p30, %r232, %r106;
	@%p30 bra 	$L__BB3_8;
	bra.uni 	$L__BB3_71;
$L__BB3_8:
	ld.param.u32 	%r219, [cksp_many_series_one_param_f32_param_9];
	shl.b32 	%r137, %r219, 2;
	add.s32 	%r38, %r9, %r137;
	add.s32 	%r39, %r38, %r137;
	add.s32 	%r40, %r39, %r137;
	shl.b64 	%rd84, %rd6, 2;
	add.s64 	%rd85, %rd3, %rd84;
	ld.global.nc.f32 	%f192, [%rd85];
	neg.f32 	%f57, %f95;
	mov.b32 	%r257, 0;
	mov.b32 	%r233, 1;
	mov.u32 	%r256, %r257;
	mov.u32 	%r255, %r257;
	mov.u32 	%r254, %r257;
	mov.u32 	%r245, %r233;
	mov.u32 	%r247, %r257;
	mov.u32 	%r242, %r233;
	mov.u32 	%r244, %r257;
$L__BB3_9:
	ld.param.u64 	%rd127, [cksp_many_series_one_param_f32_param_2];
	ld.param.u64 	%rd120, [cksp_many_series_one_param_f32_param_1];
	ld.param.u64 	%rd113, [cksp_many_series_one_param_f32_param_0];
	mad.lo.s32 	%r51, %r232, %r105, %r1;
	cvta.to.global.u64 	%rd86, %rd113;
	mul.wide.s32 	%rd87, %r51, 4;
	add.s64 	%rd88, %rd86, %rd87;
	ld.global.nc.f32 	%f62, [%rd88];
	cvta.to.global.u64 	%rd89, %rd120;
	add.s64 	%rd90, %rd89, %rd87;
	ld.global.nc.f32 	%f63, [%rd90];
	cvta.to.global.u64 	%rd91, %rd127;
	add.s64 	%rd92, %rd91, %rd87;
	ld.global.nc.f32 	%f64, [%rd92];
	sub.f32 	%f159, %f62, %f63;
	sub.f32 	%f160, %f62, %f192;
	abs.f32 	%f161, %f160;
	sub.f32 	%f162, %f63, %f192;
	abs.f32 	%f163, %f162;
	max.f32 	%f164, %f161, %f163;
	max.f32 	%f65, %f159, %f164;
	setp.ge.s32 	%p31, %r233, %r107;
	@%p31 bra 	$L__BB3_40;
	sub.f32 	%f166, %f65, %f177;
	add.f32 	%f66, %f178, %f166;
	sub.f32 	%f167, %f66, %f178;
	sub.f32 	%f177, %f167, %f166;
	add.s32 	%r138, %r107, -1;
	setp.eq.s32 	%p32, %r233, %r138;
	div.rn.f32 	%f168, %f66, %f1;
	selp.f32 	%f179, %f168, %f179, %p32;
	mov.f32 	%f178, %f66;
	bra.uni 	$L__BB3_41;
$L__BB3_11:
	cvt.u64.u32 	%rd7, %r8;
	add.s32 	%r264, %r231, 1;
	setp.ge.u32 	%p10, %r264, %r106;
	@%p10 bra 	$L__BB3_71;
	shl.b64 	%rd29, %rd7, 2;
	add.s64 	%rd30, %rd3, %rd29;
	ld.global.nc.f32 	%f176, [%rd30];
	neg.f32 	%f7, %f95;
	not.b32 	%r118, %r231;
	add.s32 	%r12, %r106, %r118;
	sub.s32 	%r119, %r106, %r231;
	add.s32 	%r120, %r119, -2;
	and.b32  	%r13, %r12, 3;
	setp.lt.u32 	%p11, %r120, 3;
	mov.b32 	%r259, 1;
	@%p11 bra 	$L__BB3_36;
	add.s32 	%r122, %r231, 2;
	mad.lo.s32 	%r230, %r105, %r122, %r1;
	add.s32 	%r123, %r231, 3;
	mad.lo.s32 	%r229, %r105, %r123, %r1;
	add.s32 	%r124, %r231, 4;
	mad.lo.s32 	%r228, %r105, %r124, %r1;
	mad.lo.s32 	%r227, %r105, %r264, %r1;
	and.b32  	%r125, %r12, -4;
	neg.s32 	%r225, %r125;
	add.s32 	%r224, %r107, -2;
	mov.b32 	%r226, 2;
	mul.wide.s32 	%rd10, %r105, 4;
$L__BB3_14:
	ld.param.u64 	%rd123, [cksp_many_series_one_param_f32_param_2];
	ld.param.u64 	%rd116, [cksp_many_series_one_param_f32_param_1];
	ld.param.u64 	%rd110, [cksp_many_series_one_param_f32_param_0];
	add.s32 	%r126, %r226, -1;
	cvta.to.global.u64 	%rd8, %rd110;
	mul.wide.s32 	%rd31, %r227, 4;
	add.s64 	%rd32, %rd8, %rd31;
	ld.global.nc.f32 	%f12, [%rd32];
	cvta.to.global.u64 	%rd33, %rd116;
	add.s64 	%rd34, %rd33, %rd31;
	ld.global.nc.f32 	%f13, [%rd34];
	cvta.to.global.u64 	%rd35, %rd123;
	add.s64 	%rd36, %rd35, %rd31;
	ld.global.nc.f32 	%f14, [%rd36];
	sub.f32 	%f99, %f12, %f13;
	sub.f32 	%f100, %f12, %f176;
	abs.f32 	%f101, %f100;
	sub.f32 	%f102, %f13, %f176;
	abs.f32 	%f103, %f102;
	max.f32 	%f104, %f101, %f103;
	max.f32 	%f15, %f99, %f104;
	setp.ge.s32 	%p12, %r126, %r107;
	@%p12 bra 	$L__BB3_16;
	sub.f32 	%f106, %f15, %f177;
	add.f32 	%f184, %f178, %f106;
	sub.f32 	%f107, %f184, %f178;
	sub.f32 	%f177, %f107, %f106;
	setp.eq.s32 	%p13, %r224, 0;
	div.rn.f32 	%f108, %f184, %f1;
	selp.f32 	%f180, %f108, %f179, %p13;
	bra.uni 	$L__BB3_17;
$L__BB3_16:
	sub.f32 	%f105, %f15, %f179;
	fma.rn.f32 	%f180, %f2, %f105, %f179;
	mov.f32 	%f184, %f178;
$L__BB3_17:
	ld.param.u64 	%rd128, [cksp_many_series_one_param_f32_param_11];
	cvta.to.global.u64 	%rd9, %rd128;
	add.s32 	%r127, %r231, 1;
	setp.lt.s32 	%p14, %r127, %r3;
	@%p14 bra 	$L__BB3_19;
	fma.rn.f32 	%f109, %f7, %f180, %f12;
	add.s64 	%rd38, %rd2, %rd31;
	st.global.f32 	[%rd38], %f109;
	fma.rn.f32 	%f110, %f95, %f180, %f13;
	add.s64 	%rd39, %rd9, %rd31;
	st.global.f32 	[%rd39], %f110;
$L__BB3_19:
	ld.param.u64 	%rd124, [cksp_many_series_one_param_f32_param_2];
	ld.param.u64 	%rd117, [cksp_many_series_one_param_f32_param_1];
	add.s64 	%rd42, %rd32, %rd10;
	ld.global.nc.f32 	%f23, [%rd42];
	cvta.to.global.u64 	%rd43, %rd117;
	add.s64 	%rd44, %rd43, %rd31;
	add.s64 	%rd45, %rd44, %rd10;
	ld.global.nc.f32 	%f24, [%rd45];
	cvta.to.global.u64 	%rd46, %rd124;
	add.s64 	%rd47, %rd46, %rd31;
	add.s64 	%rd48, %rd47, %rd10;
	ld.global.nc.f32 	%f25, [%rd48];
	sub.f32 	%f111, %f23, %f24;
	sub.f32 	%f112, %f23, %f14;
	abs.f32 	%f113, %f112;
	sub.f32 	%f114, %f24, %f14;
	abs.f32 	%f115, %f114;
	max.f32 	%f116, %f113, %f115;
	max.f32 	%f26, %f111, %f116;
	setp.lt.s32 	%p15, %r226, %r107;
	@%p15 bra 	$L__BB3_21;
	sub.f32 	%f117, %f26, %f180;
	fma.rn.f32 	%f183, %f2, %f117, %f180;
	bra.uni 	$L__BB3_22;
$L__BB3_21:
	sub.f32 	%f118, %f26, %f177;
	add.f32 	%f28, %f184, %f118;
	sub.f32 	%f119, %f28, %f184;
	sub.f32 	%f177, %f119, %f118;
	setp.eq.s32 	%p16, %r224, 1;
	div.rn.f32 	%f120, %f28, %f1;
	selp.f32 	%f183, %f120, %f180, %p16;
	mov.f32 	%f184, %f28;
$L__BB3_22:
	add.s32 	%r28, %r231, 2;
	setp.lt.s32 	%p17, %r28, %r3;
	@%p17 bra 	$L__BB3_24;
	fma.rn.f32 	%f121, %f7, %f183, %f23;
	mul.wide.s32 	%rd49, %r230, 4;
	add.s64 	%rd50, %rd2, %rd49;
	st.global.f32 	[%rd50], %f121;
	fma.rn.f32 	%f122, %f95, %f183, %f24;
	add.s64 	%rd51, %rd9, %rd49;
	st.global.f32 	[%rd51], %f122;
$L__BB3_24:
	ld.param.u64 	%rd125, [cksp_many_series_one_param_f32_param_2];
	ld.param.u64 	%rd118, [cksp_many_series_one_param_f32_param_1];
	ld.param.u64 	%rd111, [cksp_many_series_one_param_f32_param_0];
	add.s32 	%r128, %r226, 1;
	cvta.to.global.u64 	%rd52, %rd111;
	mul.wide.s32 	%rd53, %r227, 4;
	add.s64 	%rd54, %rd52, %rd53;
	add.s64 	%rd55, %rd54, %rd10;
	add.s64 	%rd11, %rd55, %rd10;
	ld.global.nc.f32 	%f34, [%rd11];
	cvta.to.global.u64 	%rd56, %rd118;
	add.s64 	%rd57, %rd56, %rd53;
	add.s64 	%rd58, %rd57, %rd10;
	add.s64 	%rd12, %rd58, %rd10;
	ld.global.nc.f32 	%f35, [%rd12];
	cvta.to.global.u64 	%rd59, %rd125;
	add.s64 	%rd60, %rd59, %rd53;
	add.s64 	%rd61, %rd60, %rd10;
	add.s64 	%rd13, %rd61, %rd10;
	ld.global.nc.f32 	%f36, [%rd13];
	sub.f32 	%f123, %f34, %f35;
	sub.f32 	%f124, %f34, %f25;
	abs.f32 	%f125, %f124;
	sub.f32 	%f126, %f35, %f25;
	abs.f32 	%f127, %f126;
	max.f32 	%f128, %f125, %f127;
	max.f32 	%f37, %f123, %f128;
	setp.lt.s32 	%p18, %r128, %r107;
	@%p18 bra 	$L__BB3_26;
	sub.f32 	%f129, %f37, %f183;
	fma.rn.f32 	%f186, %f2, %f129, %f183;
	bra.uni 	$L__BB3_27;
$L__BB3_26:
	sub.f32 	%f130, %f37, %f177;
	add.f32 	%f39, %f184, %f130;
	sub.f32 	%f131, %f39, %f184;
	sub.f32 	%f177, %f131, %f130;
	setp.eq.s32 	%p19, %r224, 2;
	div.rn.f32 	%f132, %f39, %f1;
	selp.f32 	%f186, %f132, %f183, %p19;
	mov.f32 	%f184, %f39;
$L__BB3_27:
	add.s32 	%r29, %r28, 1;
	setp.lt.s32 	%p20, %r29, %r3;
	@%p20 bra 	$L__BB3_29;
	ld.param.u64 	%rd129, [cksp_many_series_one_param_f32_param_11];
	fma.rn.f32 	%f133, %f7, %f186, %f34;
	mul.wide.s32 	%rd62, %r229, 4;
	add.s64 	%rd63, %rd2, %rd62;
	st.global.f32 	[%rd63], %f133;
	fma.rn.f32 	%f134, %f95, %f186, %f35;
	cvta.to.global.u64 	%rd64, %rd129;
	add.s64 	%rd65, %rd64, %rd62;
	st.global.f32 	[%rd65], %f134;
$L__BB3_29:
	add.s32 	%r129, %r226, 2;
	add.s64 	%rd66, %rd11, %rd10;
	ld.global.nc.f32 	%f45, [%rd66];
	add.s64 	%rd67, %rd12, %rd10;
	ld.global.nc.f32 	%f46, [%rd67];
	add.s64 	%rd68, %rd13, %rd10;
	ld.global.nc.f32 	%f176, [%rd68];
	sub.f32 	%f135, %f45, %f46;
	sub.f32 	%f136, %f45, %f36;
	abs.f32 	%f137, %f136;
	sub.f32 	%f138, %f46, %f36;
	abs.f32 	%f139, %f138;
	max.f32 	%f140, %f137, %f139;
	max.f32 	%f48, %f135, %f140;
	setp.lt.s32 	%p21, %r129, %r107;
	@%p21 bra 	$L__BB3_31;
	sub.f32 	%f141, %f48, %f186;
	fma.rn.f32 	%f179, %f2, %f141, %f186;
	mov.f32 	%f178, %f184;
	bra.uni 	$L__BB3_32;
$L__BB3_31:
	sub.f32 	%f142, %f48, %f177;
	add.f32 	%f178, %f184, %f142;
	sub.f32 	%f143, %f178, %f184;
	sub.f32 	%f177, %f143, %f142;
	setp.eq.s32 	%p22, %r224, 3;
	div.rn.f32 	%f144, %f178, %f1;
	selp.f32 	%f179, %f144, %f186, %p22;
$L__BB3_32:
	add.s32 	%r130, %r29, 1;
	setp.lt.s32 	%p23, %r130, %r3;
	@%p23 bra 	$L__BB3_34;
	ld.param.u64 	%rd130, [cksp_many_series_one_param_f32_param_11];
	fma.rn.f32 	%f145, %f7, %f179, %f45;
	mul.wide.s32 	%rd69, %r228, 4;
	add.s64 	%rd70, %rd2, %rd69;
	st.global.f32 	[%rd70], %f145;
	fma.rn.f32 	%f146, %f95, %f179, %f46;
	cvta.to.global.u64 	%rd71, %rd130;
	add.s64 	%rd72, %rd71, %rd69;
	st.global.f32 	[%rd72], %f146;
$L__BB3_34:
	add.s32 	%r231, %r231, 4;
	shl.b32 	%r131, %r105, 2;
	add.s32 	%r230, %r230, %r131;
	add.s32 	%r229, %r229, %r131;
	add.s32 	%r228, %r228, %r131;
	add.s32 	%r227, %r227, %r131;
	add.s32 	%r226, %r226, 4;
	add.s32 	%r225, %r225, 4;
	add.s32 	%r224, %r224, -4;
	setp.eq.s32 	%p24, %r225, 0;
	@%p24 bra 	$L__BB3_35;
	bra.uni 	$L__BB3_14;
$L__BB3_35:
	add.s32 	%r264, %r231, 1;
	add.s32 	%r259, %r226, -1;
$L__BB3_36:
	setp.eq.s32 	%p25, %r13, 0;
	@%p25 bra 	$L__BB3_71;
	mad.lo.s32 	%r263, %r264, %r105, %r1;
	sub.s32 	%r262, %r259, %r107;
	add.s32 	%r261, %r259, 1;
	neg.s32 	%r260, %r13;
$L__BB3_38:
	.pragma "nounroll";
	ld.param.u64 	%rd126, [cksp_many_series_one_param_f32_param_2];
	ld.param.u64 	%rd119, [cksp_many_series_one_param_f32_param_1];
	ld.param.u64 	%rd112, [cksp_many_series_one_param_f32_param_0];
	add.s32 	%r132, %r261, -1;
	cvta.to.global.u64 	%rd73, %rd112;
	mul.wide.s32 	%rd74, %r263, 4;
	add.s64 	%rd75, %rd73, %rd74;
	ld.global.nc.f32 	%f84, [%rd75];
	cvta.to.global.u64 	%rd76, %rd119;
	add.s64 	%rd77, %rd76, %rd74;
	ld.global.nc.f32 	%f85, [%rd77];
	cvta.to.global.u64 	%rd78, %rd126;
	add.s64 	%rd79, %rd78, %rd74;
	ld.global.nc.f32 	%f86, [%rd79];
	sub.f32 	%f147, %f84, %f85;
	sub.f32 	%f148, %f84, %f176;
	abs.f32 	%f149, %f148;
	sub.f32 	%f150, %f85, %f176;
	abs.f32 	%f151, %f150;
	max.f32 	%f152, %f149, %f151;
	max.f32 	%f87, %f147, %f152;
	setp.lt.s32 	%p26, %r132, %r107;
	@%p26 bra 	$L__BB3_67;
	sub.f32 	%f153, %f87, %f179;
	fma.rn.f32 	%f179, %f2, %f153, %f179;
	bra.uni 	$L__BB3_68;
$L__BB3_40:
	sub.f32 	%f165, %f65, %f179;
	fma.rn.f32 	%f179, %f2, %f165, %f179;
$L__BB3_41:
	mov.u32 	%r52, %r242;
	setp.eq.s32 	%p33, %r244, %r52;
	@%p33 bra 	$L__BB3_43;
	ld.param.u64 	%rd114, [cksp_many_series_one_param_f32_param_0];
	setp.eq.s32 	%p34, %r52, 0;
	add.s32 	%r139, %r52, -1;
	selp.b32 	%r242, %r108, %r139, %p34;
	shl.b32 	%r140, %r242, 2;
	mov.u32 	%r141, shraw$1;
	add.s32 	%r142, %r141, %r140;
	ld.shared.u32 	%r143, [%r142];
	mad.lo.s32 	%r144, %r143, %r105, %r1;
	cvta.to.global.u64 	%rd93, %rd114;
	mul.wide.s32 	%rd94, %r144, 4;
	add.s64 	%rd95, %rd93, %rd94;
	ld.global.nc.f32 	%f169, [%rd95];
	setp.le.f32 	%p35, %f169, %f62;
	@%p35 bra 	$L__BB3_41;
$L__BB3_43:
	setp.lt.s32 	%p36, %r52, %r108;
	add.s32 	%r145, %r52, 1;
	selp.b32 	%r242, %r145, 0, %p36;
	setp.eq.s32 	%p37, %r242, %r244;
	setp.lt.s32 	%p38, %r244, %r108;
	add.s32 	%r146, %r244, 1;
	selp.b32 	%r147, %r146, 0, %p38;
	selp.b32 	%r243, %r147, %r244, %p37;
	shl.b32 	%r148, %r52, 2;
	mov.u32 	%r149, shraw$1;
	add.s32 	%r150, %r149, %r148;
	st.shared.u32 	[%r150], %r232;
	setp.eq.s32 	%p39, %r243, %r242;
	mov.u32 	%r244, %r242;
	@%p39 bra 	$L__BB3_46;
$L__BB3_44:
	shl.b32 	%r151, %r243, 2;
	add.s32 	%r153, %r149, %r151;
	ld.shared.u32 	%r154, [%r153];
	add.s32 	%r155, %r154, %r108;
	setp.gt.s32 	%p40, %r155, %r232;
	mov.u32 	%r244, %r243;
	@%p40 bra 	$L__BB3_46;
	setp.lt.s32 	%p41, %r243, %r108;
	add.s32 	%r156, %r243, 1;
	selp.b32 	%r243, %r156, 0, %p41;
	setp.ne.s32 	%p42, %r243, %r242;
	mov.u32 	%r244, %r242;
	@%p42 bra 	$L__BB3_44;
$L__BB3_46:
	ld.param.u64 	%rd115, [cksp_many_series_one_param_f32_param_0];
	shl.b32 	%r157, %r244, 2;
	add.s32 	%r159, %r149, %r157;
	ld.shared.u32 	%r160, [%r159];
	mad.lo.s32 	%r161, %r160, %r105, %r1;
	cvta.to.global.u64 	%rd96, %rd115;
	mul.wide.s32 	%rd97, %r161, 4;
	add.s64 	%rd98, %rd96, %rd97;
	ld.global.nc.f32 	%f73, [%rd98];
$L__BB3_47:
	mov.u32 	%r59, %r245;
	setp.eq.s32 	%p43, %r247, %r59;
	@%p43 bra 	$L__BB3_49;
	ld.param.u64 	%rd121, [cksp_many_series_one_param_f32_param_1];
	setp.eq.s32 	%p44, %r59, 0;
	add.s32 	%r162, %r59, -1;
	selp.b32 	%r245, %r108, %r162, %p44;
	shl.b32 	%r163, %r245, 2;
	add.s32 	%r164, %r9, %r163;
	ld.shared.u32 	%r165, [%r164];
	mad.lo.s32 	%r166, %r165, %r105, %r1;
	cvta.to.global.u64 	%rd99, %rd121;
	mul.wide.s32 	%rd100, %r166, 4;
	add.s64 	%rd101, %rd99, %rd100;
	ld.global.nc.f32 	%f170, [%rd101];
	setp.ge.f32 	%p45, %f170, %f63;
	@%p45 bra 	$L__BB3_47;
$L__BB3_49:
	setp.lt.s32 	%p46, %r59, %r108;
	add.s32 	%r167, %r59, 1;
	selp.b32 	%r245, %r167, 0, %p46;
	setp.eq.s32 	%p47, %r245, %r247;
	setp.lt.s32 	%p48, %r247, %r108;
	add.s32 	%r168, %r247, 1;
	selp.b32 	%r169, %r168, 0, %p48;
	selp.b32 	%r246, %r169, %r247, %p47;
	shl.b32 	%r170, %r59, 2;
	add.s32 	%r171, %r9, %r170;
	st.shared.u32 	[%r171], %r232;
	setp.eq.s32 	%p49, %r246, %r245;
	mov.u32 	%r247, %r245;
	@%p49 bra 	$L__BB3_52;
$L__BB3_50:
	shl.b32 	%r172, %r246, 2;
	add.s32 	%r173, %r9, %r172;
	ld.shared.u32 	%r174, [%r173];
	add.s32 	%r175, %r174, %r108;
	setp.gt.s32 	%p50, %r175, %r232;
	mov.u32 	%r247, %r246;
	@%p50 bra 	$L__BB3_52;
	setp.lt.s32 	%p51, %r246, %r108;
	add.s32 	%r176, %r246, 1;
	selp.b32 	%r246, %r176, 0, %p51;
	setp.ne.s32 	%p52, %r246, %r245;
	mov.u32 	%r247, %r245;
	@%p52 bra 	$L__BB3_50;
$L__BB3_52:
	shl.b32 	%r177, %r247, 2;
	add.s32 	%r178, %r9, %r177;
	ld.shared.u32 	%r66, [%r178];
	setp.lt.s32 	%p53, %r232, %r3;
	@%p53 bra 	$L__BB3_66;
	ld.param.u64 	%rd122, [cksp_many_series_one_param_f32_param_1];
	mad.lo.s32 	%r179, %r66, %r105, %r1;
	cvta.to.global.u64 	%rd102, %rd122;
	mul.wide.s32 	%rd103, %r179, 4;
	add.s64 	%rd104, %rd102, %rd103;
	ld.global.nc.f32 	%f171, [%rd104];
	fma.rn.f32 	%f74, %f57, %f179, %f73;
	fma.rn.f32 	%f75, %f95, %f179, %f171;
$L__BB3_54:
	mov.u32 	%r67, %r255;
	setp.eq.s32 	%p54, %r254, %r67;
	@%p54 bra 	$L__BB3_56;
	setp.eq.s32 	%p55, %r67, 0;
	add.s32 	%r180, %r67, -1;
	selp.b32 	%r255, %r108, %r180, %p55;
	shl.b32 	%r181, %r255, 2;
	add.s32 	%r182, %r40, %r181;
	ld.shared.f32 	%f172, [%r182];
	setp.le.f32 	%p56, %f172, %f74;
	@%p56 bra 	$L__BB3_54;
$L__BB3_56:
	setp.lt.s32 	%p57, %r67, %r108;
	add.s32 	%r183, %r67, 1;
	selp.b32 	%r255, %r183, 0, %p57;
	setp.eq.s32 	%p58, %r255, %r254;
	setp.lt.s32 	%p59, %r254, %r108;
	add.s32 	%r184, %r254, 1;
	selp.b32 	%r185, %r184, 0, %p59;
	selp.b32 	%r249, %r185, %r254, %p58;
	shl.b32 	%r186, %r67, 2;
	add.s32 	%r187, %r38, %r186;
	st.shared.u32 	[%r187], %r232;
	add.s32 	%r188, %r40, %r186;
	st.shared.f32 	[%r188], %f74;
	setp.eq.s32 	%p60, %r249, %r255;
	mov.u32 	%r254, %r255;
	@%p60 bra 	$L__BB3_59;
$L__BB3_57:
	shl.b32 	%r189, %r249, 2;
	add.s32 	%r190, %r38, %r189;
	ld.shared.u32 	%r191, [%r190];
	add.s32 	%r192, %r191, %r108;
	setp.gt.s32 	%p61, %r192, %r232;
	mov.u32 	%r254, %r249;
	@%p61 bra 	$L__BB3_59;
	setp.lt.s32 	%p62, %r249, %r108;
	add.s32 	%r193, %r249, 1;
	selp.b32 	%r249, %r193, 0, %p62;
	setp.ne.s32 	%p63, %r249, %r255;
	mov.u32 	%r254, %r255;
	@%p63 bra 	$L__BB3_57;
$L__BB3_59:
	shl.b32 	%r194, %r254, 2;
	add.s32 	%r195, %r40, %r194;
	ld.shared.f32 	%f173, [%r195];
	mul.wide.s32 	%rd105, %r51, 4;
	add.s64 	%rd106, %rd2, %rd105;
	st.global.f32 	[%rd106], %f173;
$L__BB3_60:
	mov.u32 	%r74, %r257;
	setp.eq.s32 	%p64, %r256, %r74;
	@%p64 bra 	$L__BB3_62;
	ld.param.u32 	%r220, [cksp_many_series_one_param_f32_param_9];
	setp.eq.s32 	%p65, %r74, 0;
	add.s32 	%r196, %r74, -1;
	selp.b32 	%r257, %r108, %r196, %p65;
	shl.b32 	%r197, %r220, 2;
	add.s32 	%r198, %r40, %r197;
	shl.b32 	%r199, %r257, 2;
	add.s32 	%r200, %r198, %r199;
	ld.shared.f32 	%f174, [%r200];
	setp.ge.f32 	%p66, %f174, %f75;
	@%p66 bra 	$L__BB3_60;
$L__BB3_62:
	ld.param.u32 	%r221, [cksp_many_series_one_param_f32_param_9];
	setp.lt.s32 	%p67, %r74, %r108;
	add.s32 	%r201, %r74, 1;
	selp.b32 	%r257, %r201, 0, %p67;
	setp.eq.s32 	%p68, %r257, %r256;
	setp.lt.s32 	%p69, %r256, %r108;
	add.s32 	%r202, %r256, 1;
	selp.b32 	%r203, %r202, 0, %p69;
	selp.b32 	%r252, %r203, %r256, %p68;
	shl.b32 	%r204, %r74, 2;
	add.s32 	%r205, %r39, %r204;
	st.shared.u32 	[%r205], %r232;
	shl.b32 	%r206, %r221, 2;
	add.s32 	%r207, %r40, %r206;
	add.s32 	%r208, %r207, %r204;
	st.shared.f32 	[%r208], %f75;
	setp.eq.s32 	%p70, %r252, %r257;
	mov.u32 	%r256, %r257;
	@%p70 bra 	$L__BB3_65;
$L__BB3_63:
	shl.b32 	%r209, %r252, 2;
	add.s32 	%r210, %r39, %r209;
	ld.shared.u32 	%r211, [%r210];
	add.s32 	%r212, %r211, %r108;
	setp.gt.s32 	%p71, %r212, %r232;
	mov.u32 	%r256, %r252;
	@%p71 bra 	$L__BB3_65;
	setp.lt.s32 	%p72, %r252, %r108;
	add.s32 	%r213, %r252, 1;
	selp.b32 	%r252, %r213, 0, %p72;
	setp.ne.s32 	%p73, %r252, %r257;
	mov.u32 	%r256, %r257;
	@%p73 bra 	$L__BB3_63;
$L__BB3_65:
	ld.param.u64 	%rd132, [cksp_many_series_one_param_f32_param_11];
	ld.param.u32 	%r222, [cksp_many_series_one_param_f32_param_9];
	shl.b32 	%r214, %r222, 2;
	add.s32 	%r215, %r40, %r214;
	shl.b32 	%r216, %r256, 2;
	add.s32 	%r217, %r215, %r216;
	ld.shared.f32 	%f175, [%r217];
	cvta.to.global.u64 	%rd107, %rd132;
	add.s64 	%rd109, %rd107, %rd105;
	st.global.f32 	[%rd109], %f175;
$L__BB3_66:
	add.s32 	%r233, %r233, 1;
	add.s32 	%r232, %r233, %r231;
	setp.eq.s32 	%p74, %r232, %r106;
	mov.f32 	%f192, %f64;
	@%p74 bra 	$L__BB3_71;
	bra.uni 	$L__BB3_9;
$L__BB3_67:
	sub.f32 	%f154, %f87, %f177;
	add.f32 	%f89, %f178, %f154;
	sub.f32 	%f155, %f89, %f178;
	sub.f32 	%f177, %f155, %f154;
	setp.eq.s32 	%p27, %r262, -1;
	div.rn.f32 	%f156, %f89, %f1;
	selp.f32 	%f179, %f156, %f179, %p27;
	mov.f32 	%f178, %f89;
$L__BB3_68:
	setp.lt.s32 	%p28, %r264, %r3;
	@%p28 bra 	$L__BB3_70;
	ld.param.u64 	%rd131, [cksp_many_series_one_param_f32_param_11];
	fma.rn.f32 	%f157, %f7, %f179, %f84;
	add.s64 	%rd81, %rd2, %rd74;
	st.global.f32 	[%rd81], %f157;
	fma.rn.f32 	%f158, %f95, %f179, %f85;
	cvta.to.global.u64 	%rd82, %rd131;
	add.s64 	%rd83, %rd82, %rd74;
	st.global.f32 	[%rd83], %f158;
$L__BB3_70:
	add.s32 	%r264, %r264, 1;
	add.s32 	%r263, %r263, %r105;
	add.s32 	%r262, %r262, 1;
	add.s32 	%r261, %r261, 1;
	add.s32 	%r260, %r260, 1;
	setp.ne.s32 	%p29, %r260, 0;
	mov.f32 	%f176, %f86;
	@%p29 bra 	$L__BB3_38;
$L__BB3_71:
	ret;

}


// ===== COMPILED SASS (sm_100) =====

	.target	sm_100

	.elftype	@"ET_EXEC"


//--------------------- .note.nv.tkinfo           --------------------------
	.section	.note.nv.tkinfo,"",@"SHT_NOTE"
	.sectionflags	@"SHF_NOTE_NV_TKINFO"
	.tkinfo
        /*0018*/ 	.word	0x00000002
        /*0030*/ 	.string	""
        /*0030*/ 	.string	"ptxas"
        /*0030*/ 	.string	"Cuda compilation tools, release 13.0, V13.0.88"
        /*0030*/ 	.string	"Build cuda_13.0.r13.0/compiler.36424714_0"
        /*0030*/ 	.string	"-arch sm_100 -m 64 "



//--------------------- .note.nv.cuinfo           --------------------------
	.section	.note.nv.cuinfo,"",@"SHT_NOTE"
	.sectionflags	@"SHF_NOTE_NV_CUINFO"
        /*0018*/ 	.short	0x0002
        /*001a*/ 	.short	0x0064
        /*001c*/ 	.short	0x0082
	.zero		2


//--------------------- .nv.info                  --------------------------
	.section	.nv.info,"",@"SHT_CUDA_INFO"
	.align	4


	//----- nvinfo : EIATTR_REGCOUNT
	.align		4
        /*0000*/ 	.byte	0x04, 0x2f
        /*0002*/ 	.short	(.L_1 - .L_0)
	.align		4
.L_0:
        /*0004*/ 	.word	index@(tr_from_hlc_f32)
        /*0008*/ 	.word	0x0000001a


	//----- nvinfo : EIATTR_FRAME_SIZE
	.align		4
.L_1:
        /*000c*/ 	.byte	0x04, 0x11
        /*000e*/ 	.short	(.L_3 - .L_2)
	.align		4
.L_2:
        /*0010*/ 	.word	index@(tr_from_hlc_f32)
        /*0014*/ 	.word	0x00000000


	//----- nvinfo : EIATTR_REGCOUNT
	.align		4
.L_3:
        /*0018*/ 	.byte	0x04, 0x2f
        /*001a*/ 	.short	(.L_5 - .L_4)
	.align		4
.L_4:
        /*001c*/ 	.word	index@(cksp_batch_f32)
        /*0020*/ 	.word	0x00000022


	//----- nvinfo : EIATTR_FRAME_SIZE
	.align		4
.L_5:
        /*0024*/ 	.byte	0x04, 0x11
        /*0026*/ 	.short	(.L_7 - .L_6)
	.align		4
.L_6:
        /*0028*/ 	.word	index@($__internal_5_$__cuda_sm3x_div_rn_noftz_f32_slowpath)
        /*002c*/ 	.word	0x00000000


	//----- nvinfo : EIATTR_FRAME_SIZE
	.align		4
.L_7:
        /*0030*/ 	.byte	0x04, 0x11
        /*0032*/ 	.short	(.L_9 - .L_8)
	.align		4
.L_8:
        /*0034*/ 	.word	index@($__internal_4_$__cuda_sm20_rcp_rn_f32_slowpath)
        /*0038*/ 	.word	0x00000000


	//----- nvinfo : EIATTR_FRAME_SIZE
	.align		4
.L_9:
        /*003c*/ 	.byte	0x04, 0x11
        /*003e*/ 	.short	(.L_11 - .L_10)
	.align		4
.L_10:
        /*0040*/ 	.word	index@(cksp_batch_f32)
        /*0044*/ 	.word	0x00000000


	//----- nvinfo : EIATTR_REGCOUNT
	.align		4
.L_11:
        /*0048*/ 	.byte	0x04, 0x2f
        /*004a*/ 	.short	(.L_13 - .L_12)
	.align		4
.L_12:
        /*004c*/ 	.word	index@(cksp_batch_f32_pretr)
        /*0050*/ 	.word	0x0000002e


	//----- nvinfo : EIATTR_FRAME_SIZE
	.align		4
.L_13:
        /*0054*/ 	.byte	0x04, 0x11
        /*0056*/ 	.short	(.L_15 - .L_14)
	.align		4
.L_14:
        /*0058*/ 	.word	index@($__internal_3_$__cuda_sm3x_div_rn_noftz_f32_slowpath)
        /*005c*/ 	.word	0x00000000


	//----- nvinfo : EIATTR_FRAME_SIZE
	.align		4
.L_15:
        /*0060*/ 	.byte	0x04, 0x11
        /*0062*/ 	.short	(.L_17 - .L_16)
	.align		4
.L_16:
        /*0064*/ 	.word	index@($__internal_2_$__cuda_sm20_rcp_rn_f32_slowpath)
        /*0068*/ 	.word	0x00000000


	//----- nvinfo : EIATTR_FRAME_SIZE
	.align		4
.L_17:
        /*006c*/ 	.byte	0x04, 0x11
        /*006e*/ 	.short	(.L_19 - .L_18)
	.align		4
.L_18:
        /*0070*/ 	.word	index@(cksp_batch_f32_pretr)
        /*0074*/ 	.word	0x00000000


	//----- nvinfo : EIATTR_REGCOUNT
	.align		4
.L_19:
        /*0078*/ 	.byte	0x04, 0x2f
        /*007a*/ 	.short	(.L_21 - .L_20)
	.align		4
.L_20:
        /*007c*/ 	.word	index@(cksp_many_series_one_param_f32)
        /*0080*/ 	.word	0x0000002a


	//----- nvinfo : EIATTR_FRAME_SIZE
	.align		4
.L_21:
        /*0084*/ 	.byte	0x04, 0x11
        /*0086*/ 	.short	(.L_23 - .L_22)
	.align		4
.L_22:
        /*0088*/ 	.word	index@($__internal_1_$__cuda_sm3x_div_rn_noftz_f32_slowpath)
        /*008c*/ 	.word	0x00000000


	//----- nvinfo : EIATTR_FRAME_SIZE
	.align		4
.L_23:
        /*0090*/ 	.byte	0x04, 0x11
        /*0092*/ 	.short	(.L_25 - .L_24)
	.align		4
.L_24:
        /*0094*/ 	.word	index@($__internal_0_$__cuda_sm20_rcp_rn_f32_slowpath)
        /*0098*/ 	.word	0x00000000


	//----- nvinfo : EIATTR_FRAME_SIZE
	.align		4
.L_25:
        /*009c*/ 	.byte	0x04, 0x11
        /*009e*/ 	.short	(.L_27 - .L_26)
	.align		4
.L_26:
        /*00a0*/ 	.word	index@(cksp_many_series_one_param_f32)
        /*00a4*/ 	.word	0x00000000


	//----- nvinfo : EIATTR_MIN_STACK_SIZE
	.align		4
.L_27:
        /*00a8*/ 	.byte	0x04, 0x12
        /*00aa*/ 	.short	(.L_29 - .L_28)
	.align		4
.L_28:
        /*00ac*/ 	.word	index@(cksp_many_series_one_param_f32)
        /*00b0*/ 	.word	0x00000000


	//----- nvinfo : EIATTR_MIN_STACK_SIZE
	.align		4
.L_29:
        /*00b4*/ 	.byte	0x04, 0x12
        /*00b6*/ 	.short	(.L_31 - .L_30)
	.align		4
.L_30:
        /*00b8*/ 	.word	index@(cksp_batch_f32_pretr)
        /*00bc*/ 	.word	0x00000000


	//----- nvinfo : EIATTR_MIN_STACK_SIZE
	.align		4
.L_31:
        /*00c0*/ 	.byte	0x04, 0x12
        /*00c2*/ 	.short	(.L_33 - .L_32)
	.align		4
.L_32:
        /*00c4*/ 	.word	index@(cksp_batch_f32)
        /*00c8*/ 	.word	0x00000000


	//----- nvinfo : EIATTR_MIN_STACK_SIZE
	.align		4
.L_33:
        /*00cc*/ 	.byte	0x04, 0x12
        /*00ce*/ 	.short	(.L_35 - .L_34)
	.align		4
.L_34:
        /*00d0*/ 	.word	index@(tr_from_hlc_f32)
        /*00d4*/ 	.word	0x00000000
.L_35:


//--------------------- .nv.compat                --------------------------
	.section	.nv.compat,"",@"SHT_CUDA_COMPAT_INFO"
	.align	4
        /*0000*/ 	.byte	0x02, 0x09, 0x00, 0x00, 0x02, 0x02, 0x01, 0x00, 0x02, 0x05, 0x05, 0x00, 0x03, 0x07, 0x01, 0x01
        /*0010*/ 	.byte	0x02, 0x03, 0x00, 0x00, 0x02, 0x06, 0x01, 0x00, 0x04, 0x0b, 0x08, 0x00, 0x01, 0x00, 0x00, 0x00
        /*0020*/ 	.byte	0x00, 0x00, 0x00, 0x00


//--------------------- .nv.info.cksp_many_series_one_param_f32 --------------------------
	.section	.nv.info.cksp_many_series_one_param_f32,"",@"SHT_CUDA_INFO"
	.sectionflags	@""
	.align	4


	//----- nvinfo : EIATTR_CUDA_API_VERSION
	.align		4
        /*0000*/ 	.byte	0x04, 0x37
        /*0002*/ 	.short	(.L_37 - .L_36)
.L_36:
        /*0004*/ 	.word	0x00000082


	//----- nvinfo : EIATTR_KPARAM_INFO
	.align		4
.L_37:
        /*0008*/ 	.byte	0x04, 0x17
        /*000a*/ 	.short	(.L_39 - .L_38)
.L_38:
        /*000c*/ 	.word	0x00000000
        /*0010*/ 	.short	0x000b
        /*0012*/ 	.short	0x0040
        /*0014*/ 	.byte	0x00, 0xf5, 0x21, 0x00


	//----- nvinfo : EIATTR_KPARAM_INFO
	.align		4
.L_39:
        /*0018*/ 	.byte	0x04, 0x17
        /*001a*/ 	.short	(.L_41 - .L_40)
.L_40:
        /*001c*/ 	.word	0x00000000
        /*0020*/ 	.short	0x000a
        /*0022*/ 	.short	0x0038
        /*0024*/ 	.byte	0x00, 0xf5, 0x21, 0x00


	//----- nvinfo : EIATTR_KPARAM_INFO
	.align		4
.L_41:
        /*0028*/ 	.byte	0x04, 0x17
        /*002a*/ 	.short	(.L_43 - .L_42)
.L_42:
        /*002c*/ 	.word	0x00000000
        /*0030*/ 	.short	0x0009
        /*0032*/ 	.short	0x0034
        /*0034*/ 	.byte	0x00, 0xf0, 0x11, 0x00


	//----- nvinfo : EIATTR_KPARAM_INFO
	.align		4
.L_43:
        /*0038*/ 	.byte	0x04, 0x17
        /*003a*/ 	.short	(.L_45 - .L_44)
.L_44:
        /*003c*/ 	.word	0x00000000
        /*0040*/ 	.short	0x0008
        /*0042*/ 	.short	0x0030
        /*0044*/ 	.byte	0x00, 0xf0, 0x11, 0x00


	//----- nvinfo : EIATTR_KPARAM_INFO
	.align		4
.L_45:
        /*0048*/ 	.byte	0x04, 0x17
        /*004a*/ 	.short	(.L_47 - .L_46)
.L_46:
        /*004c*/ 	.word	0x00000000
        /*0050*/ 	.short	0x0007
        /*0052*/ 	.short	0x002c
        /*0054*/ 	.byte	0x00, 0xf0, 0x11, 0x00


	//----- nvinfo : EIATTR_KPARAM_INFO
	.align		4
.L_47:
        /*0058*/ 	.byte	0x04, 0x17
        /*005a*/ 	.short	(.L_49 - .L_48)
.L_48:
        /*005c*/ 	.word	0x00000000
        /*0060*/ 	.short	0x0006
        /*0062*/ 	.short	0x0028
        /*0064*/ 	.byte	0x00, 0xf0, 0x11, 0x00


	//----- nvinfo : EIATTR_KPARAM_INFO
	.align		4
.L_49:
        /*0068*/ 	.byte	0x04, 0x17
        /*006a*/ 	.short	(.L_51 - .L_50)
.L_50:
        /*006c*/ 	.word	0x00000000
        /*0070*/ 	.short	0x0005
        /*0072*/ 	.short	0x0024
        /*0074*/ 	.byte	0x00, 0xf0, 0x11, 0x00


	//----- nvinfo : EIATTR_KPARAM_INFO
	.align		4
.L_51:
        /*0078*/ 	.byte	0x04, 0x17
        /*007a*/ 	.short	(.L_53 - .L_52)
.L_52:
        /*007c*/ 	.word	0x00000000
        /*0080*/ 	.short	0x0004
        /*0082*/ 	.short	0x0020
        /*0084*/ 	.byte	0x00, 0xf0, 0x11, 0x00


	//----- nvinfo : EIATTR_KPARAM_INFO
	.align		4
.L_53:
        /*0088*/ 	.byte	0x04, 0x17
        /*008a*/ 	.short	(.L_55 - .L_54)
.L_54:
        /*008c*/ 	.word	0x00000000
        /*0090*/ 	.short	0x0003
        /*0092*/ 	.short	0x0018
        /*0094*/ 	.byte	0x00, 0xf5, 0x21, 0x00


	//----- nvinfo : EIATTR_KPARAM_INFO
	.align		4
.L_55:
        /*0098*/ 	.byte	0x04, 0x17
        /*009a*/ 	.short	(.L_57 - .L_56)
.L_56:
        /*009c*/ 	.word	0x00000000
        /*00a0*/ 	.short	0x0002
        /*00a2*/ 	.short	0x0010
        /*00a4*/ 	.byte	0x00, 0xf5, 0x21, 0x00


	//----- nvinfo : EIATTR_KPARAM_INFO
	.align		4
.L_57:
        /*00a8*/ 	.byte	0x04, 0x17
        /*00aa*/ 	.short	(.L_59 - .L_58)
.L_58:
        /*00ac*/ 	.word	0x00000000
        /*00b0*/ 	.short	0x0001
        /*00b2*/ 	.short	0x0008
        /*00b4*/ 	.byte	0x00, 0xf5, 0x21, 0x00


	//----- nvinfo : EIATTR_KPARAM_INFO
	.align		4
.L_59:
        /*00b8*/ 	.byte	0x04, 0x17
        /*00ba*/ 	.short	(.L_61 - .L_60)
.L_60:
        /*00bc*/ 	.word	0x00000000
        /*00c0*/ 	.short	0x0000
        /*00c2*/ 	.short	0x0000
        /*00c4*/ 	.byte	0x00, 0xf5, 0x21, 0x00


	//----- nvinfo : EIATTR_SPARSE_MMA_MASK
	.align		4
.L_61:
        /*00c8*/ 	.byte	0x03, 0x50
        /*00ca*/ 	.short	0x0000


	//----- nvinfo : EIATTR_MAXREG_COUNT
	.align		4
        /*00cc*/ 	.byte	0x03, 0x1b
        /*00ce*/ 	.short	0x00ff


	//----- nvinfo : EIATTR_NUM_BARRIERS
	.align		4
        /*00d0*/ 	.byte	0x02, 0x4c
        /*00d2*/ 	.byte	0x01
	.zero		1


	//----- nvinfo : EIATTR_MERCURY_ISA_VERSION
	.align		4
        /*00d4*/ 	.byte	0x03, 0x5f
        /*00d6*/ 	.short	0x0101


	//----- nvinfo : EIATTR_VRC_CTA_INIT_COUNT
	.align		4
        /*00d8*/ 	.byte	0x02, 0x4a
	.zero		1
	.zero		1


	//----- nvinfo : EIATTR_EXIT_INSTR_OFFSETS
	.align		4
        /*00dc*/ 	.byte	0x04, 0x1c
        /*00de*/ 	.short	(.L_63 - .L_62)


	//   ....[0]....
.L_62:
        /*00e0*/ 	.word	0x000000a0


	//   ....[1]....
        /*00e4*/ 	.word	0x00000140


	//   ....[2]....
        /*00e8*/ 	.word	0x000002a0


	//   ....[3]....
        /*00ec*/ 	.word	0x00000580


	//   ....[4]....
        /*00f0*/ 	.word	0x00001620


	//   ....[5]....
        /*00f4*/ 	.word	0x00001690


	//   ....[6]....
        /*00f8*/ 	.word	0x00002520


	//   ....[7]....
        /*00fc*/ 	.word	0x00002930


	//----- nvinfo : EIATTR_CRS_STACK_SIZE
	.align		4
.L_63:
        /*0100*/ 	.byte	0x04, 0x1e
        /*0102*/ 	.short	(.L_65 - .L_64)
.L_64:
        /*0104*/ 	.word	0x00000000


	//----- nvinfo : EIATTR_CBANK_PARAM_SIZE
	.align		4
.L_65:
        /*0108*/ 	.byte	0x03, 0x19
        /*010a*/ 	.short	0x0048


	//----- nvinfo : EIATTR_PARAM_CBANK
	.align		4
        /*010c*/ 	.byte	0x04, 0x0a
        /*010e*/ 	.short	(.L_67 - .L_66)
	.align		4
.L_66:
        /*0110*/ 	.word	index@(.nv.constant0.cksp_many_series_one_param_f32)
        /*0114*/ 	.short	0x0380
        /*0116*/ 	.short	0x0048


	//----- nvinfo : EIATTR_SW_WAR
	.align		4
.L_67:
        /*0118*/ 	.byte	0x04, 0x36
        /*011a*/ 	.short	(.L_69 - .L_68)
.L_68:
        /*011c*/ 	.word	0x00000008
.L_69:


//--------------------- .nv.info.cksp_batch_f32_pretr --------------------------
	.section	.nv.info.cksp_batch_f32_pretr,"",@"SHT_CUDA_INFO"
	.sectionflags	@""
	.align	4


	//----- nvinfo : EIATTR_CUDA_API_VERSION
	.align		4
        /*0000*/ 	.byte	0x04, 0x37
        /*0002*/ 	.short	(.L_71 - .L_70)
.L_70:
        /*0004*/ 	.word	0x00000082


	//----- nvinfo : EIATTR_KPARAM_INFO
	.align		4
.L_71:
        /*0008*/ 	.byte	0x04, 0x17
        /*000a*/ 	.short	(.L_73 - .L_72)
.L_72:
        /*000c*/ 	.word	0x00000000
        /*0010*/ 	.short	0x000c
        /*0012*/ 	.short	0x0050
        /*0014*/ 	.byte	0x00, 0xf5, 0x21, 0x00


	//----- nvinfo : EIATTR_KPARAM_INFO
	.align		4
.L_73:
        /*0018*/ 	.byte	0x04, 0x17
        /*001a*/ 	.short	(.L_75 - .L_74)
.L_74:
        /*001c*/ 	.word	0x00000000
        /*0020*/ 	.short	0x000b
        /*0022*/ 	.short	0x0048
        /*0024*/ 	.byte	0x00, 0xf5, 0x21, 0x00


	//----- nvinfo : EIATTR_KPARAM_INFO
	.align		4
.L_75:
        /*0028*/ 	.byte	0x04, 0x17
        /*002a*/ 	.short	(.L_77 - .L_76)
.L_76:
        /*002c*/ 	.word	0x00000000
        /*0030*/ 	.short	0x000a
        /*0032*/ 	.short	0x0044
        /*0034*/ 	.byte	0x00, 0xf0, 0x11, 0x00


	//----- nvinfo : EIATTR_KPARAM_INFO
	.align		4
.L_77:
        /*0038*/ 	.byte	0x04, 0x17
        /*003a*/ 	.short	(.L_79 - .L_78)
.L_78:
        /*003c*/ 	.word	0x00000000
        /*0040*/ 	.short	0x0009
        /*0042*/ 	.short	0x0040
        /*0044*/ 	.byte	0x00, 0xf0, 0x11, 0x00


	//----- nvinfo : EIATTR_KPARAM_INFO
	.align		4
.L_79:
        /*0048*/ 	.byte	0x04, 0x17
        /*004a*/ 	.short	(.L_81 - .L_80)
.L_80:
        /*004c*/ 	.word	0x00000000
        /*0050*/ 	.short	0x0008
        /*0052*/ 	.short	0x0038
        /*0054*/ 	.byte	0x00, 0xf5, 0x21, 0x00


	//----- nvinfo : EIATTR_KPARAM_INFO
	.align		4
.L_81:
        /*0058*/ 	.byte	0x04, 0x17
        /*005a*/ 	.short	(.L_83 - .L_82)
.L_82:
        /*005c*/ 	.word	0x00000000
        /*0060*/ 	.short	0x0007
        /*0062*/ 	.short	0x0030
        /*0064*/ 	.byte	0x00, 0xf5, 0x21, 0x00


	//----- nvinfo : EIATTR_KPARAM_INFO
	.align		4
.L_83:
        /*0068*/ 	.byte	0x04, 0x17
        /*006a*/ 	.short	(.L_85 - .L_84)
.L_84:
        /*006c*/ 	.word	0x00000000
        /*0070*/ 	.short	0x0006
        /*0072*/ 	.short	0x0028
        /*0074*/ 	.byte	0x00, 0xf5, 0x21, 0x00


	//----- nvinfo : EIATTR_KPARAM_INFO
	.align		4
.L_85:
        /*0078*/ 	.byte	0x04, 0x17
        /*007a*/ 	.short	(.L_87 - .L_86)
.L_86:
        /*007c*/ 	.word	0x00000000
        /*0080*/ 	.short	0x0005
        /*0082*/ 	.short	0x0024
        /*0084*/ 	.byte	0x00, 0xf0, 0x11, 0x00


	//----- nvinfo : EIATTR_KPARAM_INFO
	.align		4
.L_87:
        /*0088*/ 	.byte	0x04, 0x17
        /*008a*/ 	.short	(.L_89 - .L_88)
.L_88:
        /*008c*/ 	.word	0x00000000
        /*0090*/ 	.short	0x0004
        /*0092*/ 	.short	0x0020
        /*0094*/ 	.byte	0x00, 0xf0, 0x11, 0x00


	//----- nvinfo : EIATTR_KPARAM_INFO
	.align		4
.L_89:
        /*0098*/ 	.byte	0x04, 0x17
        /*009a*/ 	.short	(.L_91 - .L_90)
.L_90:
        /*009c*/ 	.word	0x00000000
        /*00a0*/ 	.short	0x0003
        /*00a2*/ 	.short	0x0018
        /*00a4*/ 	.byte	0x00, 0xf5, 0x21, 0x00


	//----- nvinfo : EIATTR_KPARAM_INFO
	.align		4
.L_91:
        /*00a8*/ 	.byte	0x04, 0x17
        /*00aa*/ 	.short	(.L_93 - .L_92)
.L_92:
        /*00ac*/ 	.word	0x00000000
        /*00b0*/ 	.short	0x0002
        /*00b2*/ 	.short	0x0010
        /*00b4*/ 	.byte	0x00, 0xf5, 0x21, 0x00


	//----- nvinfo : EIATTR_KPARAM_INFO
	.align		4
.L_93:
        /*00b8*/ 	.byte	0x04, 0x17
        /*00ba*/ 	.short	(.L_95 - .L_94)
.L_94:
        /*00bc*/ 	.word	0x00000000
        /*00c0*/ 	.short	0x0001
        /*00c2*/ 	.short	0x0008
        /*00c4*/ 	.byte	0x00, 0xf5, 0x21, 0x00


	//----- nvinfo : EIATTR_KPARAM_INFO
	.align		4
.L_95:
        /*00c8*/ 	.byte	0x04, 0x17
        /*00ca*/ 	.short	(.L_97 - .L_96)
.L_96:
        /*00cc*/ 	.word	0x00000000
        /*00d0*/ 	.short	0x0000
        /*00d2*/ 	.short	0x0000
        /*00d4*/ 	.byte	0x00, 0xf5, 0x21, 0x00


	//----- nvinfo : EIATTR_SPARSE_MMA_MASK
	.align		4
.L_97:
        /*00d8*/ 	.byte	0x03, 0x50
        /*00da*/ 	.short	0x0000


	//----- nvinfo : EIATTR_MAXREG_COUNT
	.align		4
        /*00dc*/ 	.byte	0x03, 0x1b
        /*00de*/ 	.short	0x00ff


	//----- nvinfo : EIATTR_MERCURY_ISA_VERSION
	.align		4
        /*00e0*/ 	.byte	0x03, 0x5f
        /*00e2*/ 	.short	0x0101


	//----- nvinfo : EIATTR_VRC_CTA_INIT_COUNT
	.align		4
        /*00e4*/ 	.byte	0x02, 0x4a
	.zero		1
	.zero		1


	//----- nvinfo : EIATTR_EXIT_INSTR_OFFSETS
	.align		4
        /*00e8*/ 	.byte	0x04, 0x1c
        /*00ea*/ 	.short	(.L_99 - .L_98)


	//   ....[0]....
.L_98:
        /*00ec*/ 	.word	0x00000080


	//   ....[1]....
        /*00f0*/ 	.word	0x00000120


	//   ....[2]....
        /*00f4*/ 	.word	0x00000170


	//   ....[3]....
        /*00f8*/ 	.word	0x000001d0


	//   ....[4]....
        /*00fc*/ 	.word	0x000009b0


	//   ....[5]....
        /*0100*/ 	.word	0x000018a0


	//   ....[6]....
        /*0104*/ 	.word	0x000018f0


	//   ....[7]....
        /*0108*/ 	.word	0x000023a0


	//   ....[8]....
        /*010c*/ 	.word	0x00002840


	//----- nvinfo : EIATTR_CRS_STACK_SIZE
	.align		4
.L_99:
        /*0110*/ 	.byte	0x04, 0x1e
        /*0112*/ 	.short	(.L_101 - .L_100)
.L_100:
        /*0114*/ 	.word	0x00000000


	//----- nvinfo : EIATTR_CBANK_PARAM_SIZE
	.align		4
.L_101:
        /*0118*/ 	.byte	0x03, 0x19
        /*011a*/ 	.short	0x0058


	//----- nvinfo : EIATTR_PARAM_CBANK
	.align		4
        /*011c*/ 	.byte	0x04, 0x0a
        /*011e*/ 	.short	(.L_103 - .L_102)
	.align		4
.L_102:
        /*0120*/ 	.word	index@(.nv.constant0.cksp_batch_f32_pretr)
        /*0124*/ 	.short	0x0380
        /*0126*/ 	.short	0x0058


	//----- nvinfo : EIATTR_SW_WAR
	.align		4
.L_103:
        /*0128*/ 	.byte	0x04, 0x36
        /*012a*/ 	.short	(.L_105 - .L_104)
.L_104:
        /*012c*/ 	.word	0x00000008
.L_105:


//--------------------- .nv.info.cksp_batch_f32   --------------------------
	.section	.nv.info.cksp_batch_f32,"",@"SHT_CUDA_INFO"
	.sectionflags	@""
	.align	4


	//----- nvinfo : EIATTR_CUDA_API_VERSION
	.align		4
        /*0000*/ 	.byte	0x04, 0x37
        /*0002*/ 	.short	(.L_107 - .L_106)
.L_106:
        /*0004*/ 	.word	0x00000082


	//----- nvinfo : EIATTR_KPARAM_INFO
	.align		4
.L_107:
        /*0008*/ 	.byte	0x04, 0x17
        /*000a*/ 	.short	(.L_109 - .L_108)
.L_108:
        /*000c*/ 	.word	0x00000000
        /*0010*/ 	.short	0x000b
        /*0012*/ 	.short	0x0048
        /*0014*/ 	.byte	0x00, 0xf5, 0x21, 0x00


	//----- nvinfo : EIATTR_KPARAM_INFO
	.align		4
.L_109:
        /*0018*/ 	.byte	0x04, 0x17
        /*001a*/ 	.short	(.L_111 - .L_110)
.L_110:
        /*001c*/ 	.word	0x00000000
        /*0020*/ 	.short	0x000a
        /*0022*/ 	.short	0x0040
        /*0024*/ 	.byte	0x00, 0xf5, 0x21, 0x00


	//----- nvinfo : EIATTR_KPARAM_INFO
	.align		4
.L_111:
        /*0028*/ 	.byte	0x04, 0x17
        /*002a*/ 	.short	(.L_113 - .L_112)
.L_112:
        /*002c*/ 	.word	0x00000000
        /*0030*/ 	.short	0x0009
        /*0032*/ 	.short	0x003c
        /*0034*/ 	.byte	0x00, 0xf0, 0x11, 0x00


	//----- nvinfo : EIATTR_KPARAM_INFO
	.align		4
.L_113:
        /*0038*/ 	.byte	0x04, 0x17
        /*003a*/ 	.short	(.L_115 - .L_114)
.L_114:
        /*003c*/ 	.word	0x00000000
        /*0040*/ 	.short	0x0008
        /*0042*/ 	.short	0x0038
        /*0044*/ 	.byte	0x00, 0xf0, 0x11, 0x00


	//----- nvinfo : EIATTR_KPARAM_INFO
	.align		4
.L_115:
        /*0048*/ 	.byte	0x04, 0x17
        /*004a*/ 	.short	(.L_117 - .L_116)
.L_116:
        /*004c*/ 	.word	0x00000000
        /*0050*/ 	.short	0x0007
        /*0052*/ 	.short	0x0030
        /*0054*/ 	.byte	0x00, 0xf5, 0x21, 0x00


	//----- nvinfo : EIATTR_KPARAM_INFO
	.align		4
.L_117:
        /*0058*/ 	.byte	0x04, 0x17
        /*005a*/ 	.short	(.L_119 - .L_118)
.L_118:
        /*005c*/ 	.word	0x00000000
        /*0060*/ 	.short	0x0006
        /*0062*/ 	.short	0x0028
        /*0064*/ 	.byte	0x00, 0xf5, 0x21, 0x00


	//----- nvinfo : EIATTR_KPARAM_INFO
	.align		4
.L_119:
        /*0068*/ 	.byte	0x04, 0x17
        /*006a*/ 	.short	(.L_121 - .L_120)
.L_120:
        /*006c*/ 	.word	0x00000000
        /*0070*/ 	.short	0x0005
        /*0072*/ 	.short	0x0020
        /*0074*/ 	.byte	0x00, 0xf5, 0x21, 0x00


	//----- nvinfo : EIATTR_KPARAM_INFO
	.align		4
.L_121:
        /*0078*/ 	.byte	0x04, 0x17
        /*007a*/ 	.short	(.L_123 - .L_122)
.L_122:
        /*007c*/ 	.word	0x00000000
        /*0080*/ 	.short	0x0004
        /*0082*/ 	.short	0x001c
        /*0084*/ 	.byte	0x00, 0xf0, 0x11, 0x00


	//----- nvinfo : EIATTR_KPARAM_INFO
	.align		4
.L_123:
        /*0088*/ 	.byte	0x04, 0x17
        /*008a*/ 	.short	(.L_125 - .L_124)
.L_124:
        /*008c*/ 	.word	0x00000000
        /*0090*/ 	.short	0x0003
        /*0092*/ 	.short	0x0018
        /*0094*/ 	.byte	0x00, 0xf0, 0x11, 0x00


	//----- nvinfo : EIATTR_KPARAM_INFO
	.align		4
.L_125:
        /*0098*/ 	.byte	0x04, 0x17
        /*009a*/ 	.short	(.L_127 - .L_126)
.L_126:
        /*009c*/ 	.word	0x00000000
        /*00a0*/ 	.short	0x0002
        /*00a2*/ 	.short	0x0010
        /*00a4*/ 	.byte	0x00, 0xf5, 0x21, 0x00


	//----- nvinfo : EIATTR_KPARAM_INFO
	.align		4
.L_127:
        /*00a8*/ 	.byte	0x04, 0x17
        /*00aa*/ 	.short	(.L_129 - .L_128)
.L_128:
        /*00ac*/ 	.word	0x00000000
        /*00b0*/ 	.short	0x0001
        /*00b2*/ 	.short	0x0008
        /*00b4*/ 	.byte	0x00, 0xf5, 0x21, 0x00


	//----- nvinfo : EIATTR_KPARAM_INFO
	.align		4
.L_129:
        /*00b8*/ 	.byte	0x04, 0x17
        /*00ba*/ 	.short	(.L_131 - .L_130)
.L_130:
        /*00bc*/ 	.word	0x00000000
        /*00c0*/ 	.short	0x0000
        /*00c2*/ 	.short	0x0000
        /*00c4*/ 	.byte	0x00, 0xf5, 0x21, 0x00


	//----- nvinfo : EIATTR_SPARSE_MMA_MASK
	.align		4
.L_131:
        /*00c8*/ 	.byte	0x03, 0x50
        /*00ca*/ 	.short	0x0000


	//----- nvinfo : EIATTR_MAXREG_COUNT
	.align		4
        /*00cc*/ 	.byte	0x03, 0x1b
        /*00ce*/ 	.short	0x00ff


	//----- nvinfo : EIATTR_MERCURY_ISA_VERSION
	.align		4
        /*00d0*/ 	.byte	0x03, 0x5f
        /*00d2*/ 	.short	0x0101


	//----- nvinfo : EIATTR_VRC_CTA_INIT_COUNT
	.align		4
        /*00d4*/ 	.byte	0x02, 0x4a
	.zero		1
	.zero		1


	//----- nvinfo : EIATTR_EXIT_INSTR_OFFSETS
	.align		4
        /*00d8*/ 	.byte	0x04, 0x1c
        /*00da*/ 	.short	(.L_133 - .L_132)


	//   ....[0]....
.L_132:
        /*00dc*/ 	.word	0x00000090


	//   ....[1]....
        /*00e0*/ 	.word	0x000001b0


	//   ....[2]....
        /*00e4*/ 	.word	0x00000210


	//   ....[3]....
        /*00e8*/ 	.word	0x00000240


	//   ....[4]....
        /*00ec*/ 	.word	0x00000bf0


	//   ....[5]....
        /*00f0*/ 	.word	0x00001c80


	//   ....[6]....
        /*00f4*/ 	.word	0x00001d00


	//   ....[7]....
        /*00f8*/ 	.word	0x00002c80


	//   ....[8]....
        /*00fc*/ 	.word	0x00003190


	//----- nvinfo : EIATTR_CRS_STACK_SIZE
	.align		4
.L_133:
        /*0100*/ 	.byte	0x04, 0x1e
        /*0102*/ 	.short	(.L_135 - .L_134)
.L_134:
        /*0104*/ 	.word	0x00000000


	//----- nvinfo : EIATTR_CBANK_PARAM_SIZE
	.align		4
.L_135:
        /*0108*/ 	.byte	0x03, 0x19
        /*010a*/ 	.short	0x0050


	//----- nvinfo : EIATTR_PARAM_CBANK
	.align		4
        /*010c*/ 	.byte	0x04, 0x0a
        /*010e*/ 	.short	(.L_137 - .L_136)
	.align		4
.L_136:
        /*0110*/ 	.word	index@(.nv.constant0.cksp_batch_f32)
        /*0114*/ 	.short	0x0380
        /*0116*/ 	.short	0x0050


	//----- nvinfo : EIATTR_SW_WAR
	.align		4
.L_137:
        /*0118*/ 	.byte	0x04, 0x36
        /*011a*/ 	.short	(.L_139 - .L_138)
.L_138:
        /*011c*/ 	.word	0x00000008
.L_139:


//--------------------- .nv.info.tr_from_hlc_f32  --------------------------
	.section	.nv.info.tr_from_hlc_f32,"",@"SHT_CUDA_INFO"
	.sectionflags	@""
	.align	4


	//----- nvinfo : EIATTR_CUDA_API_VERSION
	.align		4
        /*0000*/ 	.byte	0x04, 0x37
        /*0002*/ 	.short	(.L_141 - .L_140)
.L_140:
        /*0004*/ 	.word	0x00000082


	//----- nvinfo : EIATTR_KPARAM_INFO
	.align		4
.L_141:
        /*0008*/ 	.byte	0x04, 0x17
        /*000a*/ 	.short	(.L_143 - .L_142)
.L_142:
        /*000c*/ 	.word	0x00000000
        /*0010*/ 	.short	0x0005
        /*0012*/ 	.short	0x0020
        /*0014*/ 	.byte	0x00, 0xf5, 0x21, 0x00


	//----- nvinfo : EIATTR_KPARAM_INFO
	.align		4
.L_143:
        /*0018*/ 	.byte	0x04, 0x17
        /*001a*/ 	.short	(.L_145 - .L_144)
.L_144:
        /*001c*/ 	.word	0x00000000
        /*0020*/ 	.short	0x0004
        /*0022*/ 	.short	0x001c
        /*0024*/ 	.byte	0x00, 0xf0, 0x11, 0x00


	//----- nvinfo : EIATTR_KPARAM_INFO
	.align		4
.L_145:
        /*0028*/ 	.byte	0x04, 0x17
        /*002a*/ 	.short	(.L_147 - .L_146)
.L_146:
        /*002c*/ 	.word	0x00000000
        /*0030*/ 	.short	0x0003
        /*0032*/ 	.short	0x0018
        /*0034*/ 	.byte	0x00, 0xf0, 0x11, 0x00


	//----- nvinfo : EIATTR_KPARAM_INFO
	.align		4
.L_147:
        /*0038*/ 	.byte	0x04, 0x17
        /*003a*/ 	.short	(.L_149 - .L_148)
.L_148:
        /*003c*/ 	.word	0x00000000
        /*0040*/ 	.short	0x0002
        /*0042*/ 	.short	0x0010
        /*0044*/ 	.byte	0x00, 0xf5, 0x21, 0x00


	//----- nvinfo : EIATTR_KPARAM_INFO
	.align		4
.L_149:
        /*0048*/ 	.byte	0x04, 0x17
        /*004a*/ 	.short	(.L_151 - .L_150)
.L_150:
        /*004c*/ 	.word	0x00000000
        /*0050*/ 	.short	0x0001
        /*0052*/ 	.short	0x0008
        /*0054*/ 	.byte	0x00, 0xf5, 0x21, 0x00


	//----- nvinfo : EIATTR_KPARAM_INFO
	.align		4
.L_151:
        /*0058*/ 	.byte	0x04, 0x17
        /*005a*/ 	.short	(.L_153 - .L_152)
.L_152:
        /*005c*/ 	.word	0x00000000
        /*0060*/ 	.short	0x0000
        /*0062*/ 	.short	0x0000
        /*0064*/ 	.byte	0x00, 0xf5, 0x21, 0x00


	//----- nvinfo : EIATTR_SPARSE_MMA_MASK
	.align		4
.L_153:
        /*0068*/ 	.byte	0x03, 0x50
        /*006a*/ 	.short	0x0000


	//----- nvinfo : EIATTR_MAXREG_COUNT
	.align		4
        /*006c*/ 	.byte	0x03, 0x1b
        /*006e*/ 	.short	0x00ff


	//----- nvinfo : EIATTR_MERCURY_ISA_VERSION
	.align		4
        /*0070*/ 	.byte	0x03, 0x5f
        /*0072*/ 	.short	0x0101


	//----- nvinfo : EIATTR_VRC_CTA_INIT_COUNT
	.align		4
        /*0074*/ 	.byte	0x02, 0x4a
	.zero		1
	.zero		1


	//----- nvinfo : EIATTR_EXIT_INSTR_OFFSETS
	.align		4
        /*0078*/ 	.byte	0x04, 0x1c
        /*007a*/ 	.short	(.L_155 - .L_154)


	//   ....[0]....
.L_154:
        /*007c*/ 	.word	0x00000030


	//   ....[1]....
        /*0080*/ 	.word	0x00000090


	//   ....[2]....
        /*0084*/ 	.word	0x00000280


	//----- nvinfo : EIATTR_CRS_STACK_SIZE
	.align		4
.L_155:
        /*0088*/ 	.byte	0x04, 0x1e
        /*008a*/ 	.short	(.L_157 - .L_156)
.L_156:
        /*008c*/ 	.word	0x00000000


	//----- nvinfo : EIATTR_CBANK_PARAM_SIZE
	.align		4
.L_157:
        /*0090*/ 	.byte	0x03, 0x19
        /*0092*/ 	.short	0x0028


	//----- nvinfo : EIATTR_PARAM_CBANK
	.align		4
        /*0094*/ 	.byte	0x04, 0x0a
        /*0096*/ 	.short	(.L_159 - .L_158)
	.align		4
.L_158:
        /*0098*/ 	.word	index@(.nv.constant0.tr_from_hlc_f32)
        /*009c*/ 	.short	0x0380
        /*009e*/ 	.short	0x0028


	//----- nvinfo : EIATTR_SW_WAR
	.align		4
.L_159:
        /*00a0*/ 	.byte	0x04, 0x36
        /*00a2*/ 	.short	(.L_161 - .L_160)
.L_160:
        /*00a4*/ 	.word	0x00000008
.L_161:


//--------------------- .nv.callgraph             --------------------------
	.section	.nv.callgraph,"",@"SHT_CUDA_CALLGRAPH"
	.align	4
	.sectionentsize	8
	.align		4
        /*0000*/ 	.word	0x00000000
	.align		4
        /*0004*/ 	.word	0xffffffff
	.align		4
        /*0008*/ 	.word	0x00000000
	.align		4
        /*000c*/ 	.word	0xfffffffe
	.align		4
        /*0010*/ 	.word	0x00000000
	.align		4
        /*0014*/ 	.word	0xfffffffd
	.align		4
        /*0018*/ 	.word	0x00000000
	.align		4
        /*001c*/ 	.word	0xfffffffc


//--------------------- .text.cksp_many_series_one_param_f32 --------------------------
	.section	.text.cksp_many_series_one_param_f32,"ax",@progbits
	.align	128
        .global         cksp_many_series_one_param_f32
        .type           cksp_many_series_one_param_f32,@function
        .size           cksp_many_series_one_param_f32,(.L_x_179 - cksp_many_series_one_param_f32)
        .other          cksp_many_series_one_param_f32,@"STO_CUDA_ENTRY STV_DEFAULT"
cksp_many_series_one_param_f32:
.text.cksp_many_series_one_param_f32:
[----:B------:R-:W-:Y:S01]  /*0000*/  LDC R1, c[0x0][0x37c] ;  /* 0x0000df00ff017b82 */ /* 0x000fe20000000800 */
[----:B------:R-:W0:Y:S01]  /*0010*/  S2R R25, SR_CTAID.X ;  /* 0x0000000000197919 */ /* 0x000e220000002500 */
[----:B------:R-:W1:Y:S01]  /*0020*/  LDCU UR5, c[0x0][0x3a8] ;  /* 0x00007500ff0577ac */ /* 0x000e620008000800 */
[----:B------:R-:W2:Y:S01]  /*0030*/  LDCU UR11, c[0x0][0x3b0] ;  /* 0x00007600ff0b77ac */ /* 0x000ea20008000800 */
[----:B------:R-:W3:Y:S01]  /*0040*/  LDCU.64 UR6, c[0x0][0x3a0] ;  /* 0x00007400ff0677ac */ /* 0x000ee20008000a00 */
[----:B-1----:R-:W-:Y:S02]  /*0050*/  MOV R3, UR5 ;  /* 0x0000000500037c02 */ /* 0x002fe40008000f00 */
[----:B--2---:R-:W-:-:S04]  /*0060*/  MOV R0, UR11 ;  /* 0x0000000b00007c02 */ /* 0x004fc80008000f00 */
[----:B---3--:R-:W-:Y:S02]  /*0070*/  VIMNMX3 R0, R3, UR7, R0, PT ;  /* 0x0000000703007c0f */ /* 0x008fe4000b800100 */
[----:B0-----:R-:W-:-:S04]  /*0080*/  ISETP.GE.AND P0, PT, R25, UR6, PT ;  /* 0x0000000619007c0c */ /* 0x001fc8000bf06270 */
[----:B------:R-:W-:-:S13]  /*0090*/  ISETP.LT.OR P0, PT, R0, 0x1, P0 ;  /* 0x000000010000780c */ /* 0x000fda0000701670 */
[----:B------:R-:W-:Y:S05]  /*00a0*/  @P0 EXIT ;  /* 0x000000000000094d */ /* 0x000fea0003800000 */
[----:B------:R-:W0:Y:S01]  /*00b0*/  LDC.64 R2, c[0x0][0x398] ;  /* 0x0000e600ff027b82 */ /* 0x000e220000000a00 */
[----:B------:R-:W1:Y:S01]  /*00c0*/  LDCU.64 UR16, c[0x0][0x358] ;  /* 0x00006b00ff1077ac */ /* 0x000e620008000a00 */
[----:B0-----:R-:W-:-:S06]  /*00d0*/  IMAD.WIDE.U32 R2, R25, 0x4, R2 ;  /* 0x0000000419027825 */ /* 0x001fcc00078e0002 */
[----:B-1----:R-:W2:Y:S02]  /*00e0*/  LDG.E.CONSTANT R2, desc[UR16][R2.64] ;  /* 0x0000001002027981 */ /* 0x002ea4000c1e9900 */
[----:B--2---:R-:W-:-:S13]  /*00f0*/  R2UR UR4, R2 ;  /* 0x00000000020472ca */ /* 0x004fda00000e0000 */
[----:B------:R-:W-:-:S06]  /*0100*/  UISETP.GE.AND UP0, UPT, UR4, UR7, UPT ;  /* 0x000000070400728c */ /* 0x000fcc000bf06270 */
[----:B------:R-:W-:Y:S01]  /*0110*/  PLOP3.LUT P0, PT, PT, PT, UP0, 0x80, 0x8 ;  /* 0x000000000008781c */ /* 0x000fe20003f0f008 */
[----:B------:R-:W-:-:S04]  /*0120*/  UISETP.LT.AND UP0, UPT, URZ, UR4, UPT ;  /* 0x00000004ff00728c */ /* 0x000fc8000bf01270 */
[----:B------:R-:W-:-:S08]  /*0130*/  USEL UR10, URZ, UR4, !UP0 ;  /* 0x00000004ff0a7287 */ /* 0x000fd0000c000000 */
[----:B------:R-:W-:Y:S05]  /*0140*/  @P0 EXIT ;  /* 0x000000000000094d */ /* 0x000fea0003800000 */
[----:B------:R-:W0:Y:S01]  /*0150*/  S2R R0, SR_TID.X ;  /* 0x0000000000007919 */ /* 0x000e220000002100 */
[----:B------:R-:W-:Y:S01]  /*0160*/  UIADD3 UR11, UPT, UPT, UR10, UR5, UR11 ;  /* 0x000000050a0b7290 */ /* 0x000fe2000fffe00b */
[----:B------:R-:W-:Y:S03]  /*0170*/  BSSY.RECONVERGENT B0, `(.L_x_0) ;  /* 0x0000011000007945 */ /* 0x000fe60003800200 */
[----:B------:R-:W-:Y:S01]  /*0180*/  UIADD3 UR11, UPT, UPT, UR11, -0x1, URZ ;  /* 0xffffffff0b0b7890 */ /* 0x000fe2000fffe0ff */
[C---:B0-----:R-:W-:Y:S02]  /*0190*/  ISETP.GE.U32.AND P0, PT, R0.reuse, UR7, PT ;  /* 0x0000000700007c0c */ /* 0x041fe4000bf06070 */
[----:B------:R-:W-:-:S11]  /*01a0*/  ISETP.NE.AND P1, PT, R0, RZ, PT ;  /* 0x000000ff0000720c */ /* 0x000fd60003f25270 */
[----:B------:R-:W-:Y:S05]  /*01b0*/  @P0 BRA `(.L_x_1) ;  /* 0x0000000000300947 */ /* 0x000fea0003800000 */
[----:B------:R-:W0:Y:S01]  /*01c0*/  LDC R11, c[0x0][0x360] ;  /* 0x0000d800ff0b7b82 */ /* 0x000e220000000800 */
[----:B------:R-:W-:-:S07]  /*01d0*/  MOV R13, 0x7fffffff ;  /* 0x7fffffff000d7802 */ /* 0x000fce0000000f00 */
[----:B------:R-:W1:Y:S08]  /*01e0*/  LDC.64 R6, c[0x0][0x3b8] ;  /* 0x0000ee00ff067b82 */ /* 0x000e700000000a00 */
[----:B------:R-:W2:Y:S02]  /*01f0*/  LDC.64 R8, c[0x0][0x3c0] ;  /* 0x0000f000ff087b82 */ /* 0x000ea40000000a00 */
.L_x_2:
[----:B---3--:R-:W-:Y:S01]  /*0200*/  IMAD R5, R0, UR6, R25 ;  /* 0x0000000600057c24 */ /* 0x008fe2000f8e0219 */
[----:B0-----:R-:W-:-:S03]  /*0210*/  IADD3 R0, PT, PT, R11, R0, RZ ;  /* 0x000000000b007210 */ /* 0x001fc60007ffe0ff */
[----:B-1----:R-:W-:Y:S01]  /*0220*/  IMAD.WIDE R2, R5, 0x4, R6 ;  /* 0x0000000405027825 */ /* 0x002fe200078e0206 */
[----:B------:R-:W-:-:S03]  /*0230*/  ISETP.GE.AND P0, PT, R0, UR7, PT ;  /* 0x0000000700007c0c */ /* 0x000fc6000bf06270 */
[----:B--2---:R-:W-:Y:S01]  /*0240*/  IMAD.WIDE R4, R5, 0x4, R8 ;  /* 0x0000000405047825 */ /* 0x004fe200078e0208 */
[----:B------:R3:W-:Y:S04]  /*0250*/  STG.E desc[UR16][R2.64], R13 ;  /* 0x0000000d02007986 */ /* 0x0007e8000c101910 */
[----:B------:R3:W-:Y:S05]  /*0260*/  STG.E desc[UR16][R4.64], R13 ;  /* 0x0000000d04007986 */ /* 0x0007ea000c101910 */
[----:B------:R-:W-:Y:S05]  /*0270*/  @!P0 BRA `(.L_x_2) ;  /* 0xfffffffc00e08947 */ /* 0x000fea000383ffff */
.L_x_1:
[----:B------:R-:W-:Y:S05]  /*0280*/  BSYNC.RECONVERGENT B0 ;  /* 0x0000000000007941 */ /* 0x000fea0003800200 */
.L_x_0:
[----:B------:R-:W-:Y:S06]  /*0290*/  BAR.SYNC.DEFER_BLOCKING 0x0 ;  /* 0x0000000000007b1d */ /* 0x000fec0000010000 */
[----:B------:R-:W-:Y:S05]  /*02a0*/  @P1 EXIT ;  /* 0x000000000000194d */ /* 0x000fea0003800000 */
[----:B------:R-:W-:-:S04]  /*02b0*/  I2FP.F32.U32 R24, UR5 ;  /* 0x0000000500187c45 */ /* 0x000fc80008201000 */
[----:B------:R-:W-:-:S04]  /*02c0*/  IADD3 R0, PT, PT, R24, 0x1800000, RZ ;  /* 0x0180000018007810 */ /* 0x000fc80007ffe0ff */
[----:B------:R-:W-:-:S04]  /*02d0*/  LOP3.LUT R0, R0, 0x7f800000, RZ, 0xc0, !PT ;  /* 0x7f80000000007812 */ /* 0x000fc800078ec0ff */
[----:B------:R-:W-:-:S13]  /*02e0*/  ISETP.GT.U32.AND P0, PT, R0, 0x1ffffff, PT ;  /* 0x01ffffff0000780c */ /* 0x000fda0003f04070 */
[----:B------:R-:W-:Y:S05]  /*02f0*/  @P0 BRA `(.L_x_3) ;  /* 0x0000000000100947 */ /* 0x000fea0003800000 */
[----:B------:R-:W-:-:S07]  /*0300*/  MOV R7, 0x320 ;  /* 0x0000032000077802 */ /* 0x000fce0000000f00 */
[----:B---3--:R-:W-:Y:S05]  /*0310*/  CALL.REL.NOINC `($__internal_0_$__cuda_sm20_rcp_rn_f32_slowpath) ;  /* 0x0000002400887944 */ /* 0x008fea0003c00000 */
[----:B------:R-:W-:Y:S01]  /*0320*/  MOV R13, R0 ;  /* 0x00000000000d7202 */ /* 0x000fe20000000f00 */
[----:B------:R-:W-:Y:S06]  /*0330*/  BRA `(.L_x_4) ;  /* 0x0000000000107947 */ /* 0x000fec0003800000 */
.L_x_3:
[----:B---3--:R-:W0:Y:S02]  /*0340*/  MUFU.RCP R13, R24 ;  /* 0x00000018000d7308 */ /* 0x008e240000001000 */
[----:B0-----:R-:W-:-:S04]  /*0350*/  FFMA R0, R24, R13, -1 ;  /* 0xbf80000018007423 */ /* 0x001fc8000000000d */
[----:B------:R-:W-:-:S04]  /*0360*/  FADD.FTZ R0, -R0, -RZ ;  /* 0x800000ff00007221 */ /* 0x000fc80000010100 */
[----:B------:R-:W-:-:S07]  /*0370*/  FFMA R13, R13, R0, R13 ;  /* 0x000000000d0d7223 */ /* 0x000fce000000000d */
.L_x_4:
[----:B------:R-:W0:Y:S01]  /*0380*/  LDCU UR4, c[0x0][0x3a0] ;  /* 0x00007400ff0477ac */ /* 0x000e220008000800 */
[----:B------:R-:W1:Y:S01]  /*0390*/  LDC.64 R2, c[0x0][0x380] ;  /* 0x0000e000ff027b82 */ /* 0x000e620000000a00 */
[----:B------:R-:W2:Y:S07]  /*03a0*/  LDCU UR7, c[0x0][0x3a8] ;  /* 0x00007500ff0777ac */ /* 0x000eae0008000800 */
[----:B------:R-:W3:Y:S01]  /*03b0*/  LDC.64 R6, c[0x0][0x388] ;  /* 0x0000e200ff067b82 */ /* 0x000ee20000000a00 */
[----:B0-----:R-:W-:Y:S01]  /*03c0*/  MOV R0, UR4 ;  /* 0x0000000400007c02 */ /* 0x001fe20008000f00 */
[----:B------:R-:W0:Y:S04]  /*03d0*/  LDCU UR4, c[0x0][0x3b0] ;  /* 0x00007600ff0477ac */ /* 0x000e280008000800 */
[----:B------:R-:W-:-:S04]  /*03e0*/  IMAD R9, R0, UR10, R25 ;  /* 0x0000000a00097c24 */ /* 0x000fc8000f8e0219 */
[----:B-1----:R-:W-:-:S04]  /*03f0*/  IMAD.WIDE.U32 R2, R9, 0x4, R2 ;  /* 0x0000000409027825 */ /* 0x002fc800078e0002 */
[----:B---3--:R-:W-:Y:S02]  /*0400*/  IMAD.WIDE.U32 R6, R9, 0x4, R6 ;  /* 0x0000000409067825 */ /* 0x008fe400078e0006 */
[----:B------:R-:W3:Y:S04]  /*0410*/  LDG.E.CONSTANT R2, desc[UR16][R2.64] ;  /* 0x0000001002027981 */ /* 0x000ee8000c1e9900 */
[----:B------:R-:W3:Y:S01]  /*0420*/  LDG.E.CONSTANT R7, desc[UR16][R6.64] ;  /* 0x0000001006077981 */ /* 0x000ee2000c1e9900 */
[----:B--2---:R-:W-:-:S06]  /*0430*/  UISETP.NE.AND UP0, UPT, UR7, 0x1, UPT ;  /* 0x000000010700788c */ /* 0x004fcc000bf05270 */
[----:B------:R-:W-:Y:S01]  /*0440*/  PLOP3.LUT P0, PT, PT, PT, UP0, 0x80, 0x8 ;  /* 0x000000000008781c */ /* 0x000fe20003f0f008 */
[----:B0-----:R-:W-:Y:S01]  /*0450*/  UISETP.GE.U32.AND UP0, UPT, UR4, 0x2, UPT ;  /* 0x000000020400788c */ /* 0x001fe2000bf06070 */
[----:B---3--:R-:W-:-:S04]  /*0460*/  FADD R12, R2, -R7 ;  /* 0x80000007020c7221 */ /* 0x008fc80000000000 */
[----:B------:R-:W-:Y:S01]  /*0470*/  FADD R5, RZ, R12 ;  /* 0x0000000cff057221 */ /* 0x000fe20000000000 */
[----:B------:R-:W-:-:S03]  /*0480*/  FSEL R4, R12, RZ, !P0 ;  /* 0x000000ff0c047208 */ /* 0x000fc60004000000 */
[----:B------:R-:W-:Y:S01]  /*0490*/  FADD R12, -R12, R5 ;  /* 0x000000050c0c7221 */ /* 0x000fe20000000100 */
[----:B------:R-:W-:Y:S06]  /*04a0*/  BRA.U !UP0, `(.L_x_5) ;  /* 0x0000001108687547 */ /* 0x000fec000b800000 */
[----:B------:R-:W0:Y:S01]  /*04b0*/  S2UR UR5, SR_CgaCtaId ;  /* 0x00000000000579c3 */ /* 0x000e220000008800 */
[----:B------:R-:W1:Y:S01]  /*04c0*/  LDCU UR6, c[0x0][0x3a4] ;  /* 0x00007480ff0677ac */ /* 0x000e620008000800 */
[----:B------:R-:W-:Y:S02]  /*04d0*/  MOV R0, UR10 ;  /* 0x0000000a00007c02 */ /* 0x000fe40008000f00 */
[----:B------:R-:W-:Y:S01]  /*04e0*/  MOV R2, UR10 ;  /* 0x0000000a00027c02 */ /* 0x000fe20008000f00 */
[----:B------:R-:W2:Y:S01]  /*04f0*/  LDCU UR12, c[0x0][0x3b4] ;  /* 0x00007680ff0c77ac */ /* 0x000ea20008000800 */
[----:B------:R-:W-:Y:S01]  /*0500*/  UIADD3 UR8, UPT, UPT, UR10, 0x1, URZ ;  /* 0x000000010a087890 */ /* 0x000fe2000fffe0ff */
[----:B------:R-:W-:-:S03]  /*0510*/  UMOV UR4, 0x400 ;  /* 0x0000040000047882 */ /* 0x000fc60000000000 */
[----:B-1----:R-:W-:Y:S02]  /*0520*/  UISETP.GE.U32.AND UP0, UPT, UR8, UR6, UPT ;  /* 0x000000060800728c */ /* 0x002fe4000bf06070 */
[----:B0-----:R-:W-:-:S04]  /*0530*/  ULEA UR4, UR5, UR4, 0x18 ;  /* 0x0000000405047291 */ /* 0x001fc8000f8ec0ff */
[----:B------:R-:W-:Y:S01]  /*0540*/  PLOP3.LUT P0, PT, PT, PT, UP0, 0x80, 0x8 ;  /* 0x000000000008781c */ /* 0x000fe20003f0f008 */
[----:B--2---:R-:W-:-:S04]  /*0550*/  ULEA UR20, UR12, UR4, 0x2 ;  /* 0x000000040c147291 */ /* 0x004fc8000f8e10ff */
[----:B------:R0:W-:Y:S05]  /*0560*/  STS [UR4], R0 ;  /* 0x00000000ff007988 */ /* 0x0001ea0008000804 */
[----:B------:R0:W-:Y:S03]  /*0570*/  STS [UR20], R2 ;  /* 0x00000002ff007988 */ /* 0x0001e60008000814 */
[----:B------:R-:W-:Y:S05]  /*0580*/  @P0 EXIT ;  /* 0x000000000000094d */ /* 0x000fea0003800000 */
[----:B0-----:R-:W0:Y:S02]  /*0590*/  LDC.64 R2, c[0x0][0x390] ;  /* 0x0000e400ff027b82 */ /* 0x001e240000000a00 */
[----:B0-----:R-:W-:-:S04]  /*05a0*/  LEA R2, P0, R9, R2, 0x2 ;  /* 0x0000000209027211 */ /* 0x001fc800078010ff */
[----:B------:R-:W-:-:S05]  /*05b0*/  LEA.HI.X R3, R9, R3, RZ, 0x2, P0 ;  /* 0x0000000309037211 */ /* 0x000fca00000f14ff */
[----:B------:R0:W5:Y:S01]  /*05c0*/  LDG.E.CONSTANT R0, desc[UR16][R2.64] ;  /* 0x0000001002007981 */ /* 0x000162000c1e9900 */
[----:B------:R-:W-:Y:S01]  /*05d0*/  ULEA UR21, UR12, UR20, 0x2 ;  /* 0x000000140c157291 */ /* 0x000fe2000f8e10ff */
[----:B------:R-:W-:Y:S02]  /*05e0*/  HFMA2 R8, -RZ, RZ, 0, 5.9604644775390625e-08 ;  /* 0x00000001ff087431 */ /* 0x000fe400000001ff */
[----:B------:R-:W-:Y:S01]  /*05f0*/  IMAD.U32 R10, RZ, RZ, UR8 ;  /* 0x00000008ff0a7e24 */ /* 0x000fe2000f8e00ff */
[----:B------:R-:W-:Y:S01]  /*0600*/  UMOV UR9, URZ ;  /* 0x000000ff00097c82 */ /* 0x000fe20008000000 */
[----:B------:R-:W-:Y:S01]  /*0610*/  ULEA UR22, UR12, UR21, 0x2 ;  /* 0x000000150c167291 */ /* 0x000fe2000f8e10ff */
[----:B------:R-:W-:Y:S01]  /*0620*/  UMOV UR4, URZ ;  /* 0x000000ff00047c82 */ /* 0x000fe20008000000 */
[----:B------:R-:W-:Y:S02]  /*0630*/  UMOV UR7, URZ ;  /* 0x000000ff00077c82 */ /* 0x000fe40008000000 */
[----:B------:R-:W-:Y:S01]  /*0640*/  ULEA UR12, UR12, UR22, 0x2 ;  /* 0x000000160c0c7291 */ /* 0x000fe2000f8e10ff */
[----:B------:R-:W-:Y:S01]  /*0650*/  UMOV UR5, URZ ;  /* 0x000000ff00057c82 */ /* 0x000fe20008000000 */
[----:B------:R-:W-:Y:S01]  /*0660*/  UMOV UR13, 0x1 ;  /* 0x00000001000d7882 */ /* 0x000fe20000000000 */
[----:B------:R-:W-:Y:S01]  /*0670*/  UMOV UR6, URZ ;  /* 0x000000ff00067c82 */ /* 0x000fe20008000000 */
[----:B------:R-:W-:Y:S01]  /*0680*/  UMOV UR14, 0x1 ;  /* 0x00000001000e7882 */ /* 0x000fe20000000000 */
[----:B0-----:R-:W-:-:S07]  /*0690*/  UMOV UR8, URZ ;  /* 0x000000ff00087c82 */ /* 0x001fce0008000000 */
.L_x_26:
[----:B0-----:R-:W0:Y:S01]  /*06a0*/  LDC.64 R14, c[0x0][0x380] ;  /* 0x0000e000ff0e7b82 */ /* 0x001e220000000a00 */
[----:B-1----:R-:W1:Y:S07]  /*06b0*/  LDCU UR15, c[0x0][0x3a0] ;  /* 0x00007400ff0f77ac */ /* 0x002e6e0008000800 */
[----:B------:R-:W2:Y:S08]  /*06c0*/  LDC.64 R16, c[0x0][0x388] ;  /* 0x0000e200ff107b82 */ /* 0x000eb00000000a00 */
[----:B------:R-:W3:Y:S01]  /*06d0*/  LDC.64 R18, c[0x0][0x390] ;  /* 0x0000e400ff127b82 */ /* 0x000ee20000000a00 */
[----:B-1----:R-:W-:Y:S01]  /*06e0*/  IMAD R7, R10, UR15, R25 ;  /* 0x0000000f0a077c24 */ /* 0x002fe2000f8e0219 */
[----:B------:R-:W1:Y:S03]  /*06f0*/  LDCU UR15, c[0x0][0x3a8] ;  /* 0x00007500ff0f77ac */ /* 0x000e660008000800 */
[----:B0-----:R-:W-:-:S05]  /*0700*/  IMAD.WIDE R14, R7, 0x4, R14 ;  /* 0x00000004070e7825 */ /* 0x001fca00078e020e */
[----:B------:R-:W4:Y:S01]  /*0710*/  LDG.E.CONSTANT R6, desc[UR16][R14.64] ;  /* 0x000000100e067981 */ /* 0x000f22000c1e9900 */
[----:B--2---:R-:W-:-:S05]  /*0720*/  IMAD.WIDE R16, R7, 0x4, R16 ;  /* 0x0000000407107825 */ /* 0x004fca00078e0210 */
[----:B------:R-:W2:Y:S01]  /*0730*/  LDG.E.CONSTANT R3, desc[UR16][R16.64] ;  /* 0x0000001010037981 */ /* 0x000ea2000c1e9900 */
[----:B---3--:R-:W-:-:S05]  /*0740*/  IMAD.WIDE R18, R7, 0x4, R18 ;  /* 0x0000000407127825 */ /* 0x008fca00078e0212 */
[----:B-----5:R0:W5:Y:S01]  /*0750*/  LDG.E.CONSTANT R2, desc[UR16][R18.64] ;  /* 0x0000001012027981 */ /* 0x020162000c1e9900 */
[----:B-1----:R-:W-:Y:S01]  /*0760*/  ISETP.GE.AND P0, PT, R8, UR15, PT ;  /* 0x0000000f08007c0c */ /* 0x002fe2000bf06270 */
[C-C-:B----4-:R-:W-:Y:S01]  /*0770*/  FADD R9, R6.reuse, -R0.reuse ;  /* 0x8000000006097221 */ /* 0x150fe20000000000 */
[----:B--2---:R-:W-:Y:S01]  /*0780*/  FADD R11, R3, -R0 ;  /* 0x80000000030b7221 */ /* 0x004fe20000000000 */
[----:B------:R-:W-:-:S05]  /*0790*/  FADD R0, R6, -R3 ;  /* 0x8000000306007221 */ /* 0x000fca0000000000 */
[----:B------:R-:W-:-:S05]  /*07a0*/  FMNMX3 R9, |R9|, |R11|, R0, !PT ;  /* 0x4000000b09097276 */ /* 0x000fca0007800200 */
[----:B0-----:R-:W-:Y:S05]  /*07b0*/  @P0 BRA `(.L_x_6) ;  /* 0x0000000000500947 */ /* 0x001fea0003800000 */
[----:B------:R-:W0:Y:S01]  /*07c0*/  MUFU.RCP R11, R24 ;  /* 0x00000018000b7308 */ /* 0x000e220000001000 */
[----:B------:R-:W-:Y:S01]  /*07d0*/  FADD R12, -R12, R9 ;  /* 0x000000090c0c7221 */ /* 0x000fe20000000100 */
[----:B------:R-:W-:-:S03]  /*07e0*/  UIADD3 UR15, UPT, UPT, UR15, -0x1, URZ ;  /* 0xffffffff0f0f7890 */ /* 0x000fc6000fffe0ff */
[----:B------:R-:W-:-:S03]  /*07f0*/  FADD R9, R5, R12 ;  /* 0x0000000c05097221 */ /* 0x000fc60000000000 */
[----:B------:R-:W-:Y:S01]  /*0800*/  ISETP.NE.AND P2, PT, R8, UR15, PT ;  /* 0x0000000f08007c0c */ /* 0x000fe2000bf45270 */
[----:B------:R-:W1:Y:S01]  /*0810*/  FCHK P0, R9, R24 ;  /* 0x0000001809007302 */ /* 0x000e620000000000 */
[----:B------:R-:W-:-:S04]  /*0820*/  FADD R5, -R5, R9 ;  /* 0x0000000905057221 */ /* 0x000fc80000000100 */
[----:B------:R-:W-:Y:S01]  /*0830*/  FADD R12, -R12, R5 ;  /* 0x000000050c0c7221 */ /* 0x000fe20000000100 */
[----:B0-----:R-:W-:-:S04]  /*0840*/  FFMA R0, -R24, R11, 1 ;  /* 0x3f80000018007423 */ /* 0x001fc8000000010b */
[----:B------:R-:W-:-:S04]  /*0850*/  FFMA R0, R11, R0, R11 ;  /* 0x000000000b007223 */ /* 0x000fc8000000000b */
[----:B------:R-:W-:-:S04]  /*0860*/  FFMA R11, R9, R0, RZ ;  /* 0x00000000090b7223 */ /* 0x000fc800000000ff */
[----:B------:R-:W-:-:S04]  /*0870*/  FFMA R14, -R24, R11, R9 ;  /* 0x0000000b180e7223 */ /* 0x000fc80000000109 */
[----:B------:R-:W-:Y:S01]  /*0880*/  FFMA R0, R0, R14, R11 ;  /* 0x0000000e00007223 */ /* 0x000fe2000000000b */
[----:B-1----:R-:W-:Y:S06]  /*0890*/  @!P0 BRA `(.L_x_7) ;  /* 0x00000000000c8947 */ /* 0x002fec0003800000 */
[----:B------:R-:W-:Y:S02]  /*08a0*/  MOV R35, R9 ;  /* 0x0000000900237202 */ /* 0x000fe40000000f00 */
[----:B------:R-:W-:-:S07]  /*08b0*/  MOV R26, 0x8d0 ;  /* 0x000008d0001a7802 */ /* 0x000fce0000000f00 */
[----:B-----5:R-:W-:Y:S05]  /*08c0*/  CALL.REL.NOINC `($__internal_1_$__cuda_sm3x_div_rn_noftz_f32_slowpath) ;  /* 0x0000002000ec7944 */ /* 0x020fea0003c00000 */
.L_x_7:
[----:B------:R-:W-:Y:S02]  /*08d0*/  FSEL R4, R0, R4, !P2 ;  /* 0x0000000400047208 */ /* 0x000fe40005000000 */
[----:B------:R-:W-:Y:S01]  /*08e0*/  MOV R5, R9 ;  /* 0x0000000900057202 */ /* 0x000fe20000000f00 */
[----:B------:R-:W-:Y:S06]  /*08f0*/  BRA `(.L_x_8) ;  /* 0x0000000000087947 */ /* 0x000fec0003800000 */
.L_x_6:
[----:B------:R-:W-:-:S04]  /*0900*/  FADD R9, R9, -R4 ;  /* 0x8000000409097221 */ /* 0x000fc80000000000 */
[----:B------:R-:W-:-:S07]  /*0910*/  FFMA R4, R9, R13, R4 ;  /* 0x0000000d09047223 */ /* 0x000fce0000000004 */
.L_x_8:
[----:B------:R-:W0:Y:S01]  /*0920*/  S2UR UR18, SR_CgaCtaId ;  /* 0x00000000001279c3 */ /* 0x000e220000008800 */
[----:B------:R-:W-:Y:S01]  /*0930*/  UMOV UR15, 0x400 ;  /* 0x00000400000f7882 */ /* 0x000fe20000000000 */
[----:B------:R-:W1:Y:S06]  /*0940*/  LDCU UR23, c[0x0][0x3a0] ;  /* 0x00007400ff1777ac */ /* 0x000e6c0008000800 */
[----:B------:R-:W2:Y:S01]  /*0950*/  LDC.64 R16, c[0x0][0x380] ;  /* 0x0000e000ff107b82 */ /* 0x000ea20000000a00 */
[----:B01----:R-:W-:-:S12]  /*0960*/  ULEA UR15, UR18, UR15, 0x18 ;  /* 0x0000000f120f7291 */ /* 0x003fd8000f8ec0ff */
.L_x_10:
[----:B------:R-:W-:Y:S02]  /*0970*/  UISETP.NE.AND UP0, UPT, UR8, UR14, UPT ;  /* 0x0000000e0800728c */ /* 0x000fe4000bf05270 */
[----:B------:R-:W-:-:S07]  /*0980*/  UMOV UR18, UR14 ;  /* 0x0000000e00127c82 */ /* 0x000fce0008000000 */
[----:B------:R-:W-:Y:S05]  /*0990*/  BRA.U !UP0, `(.L_x_9) ;  /* 0x0000000108287547 */ /* 0x000fea000b800000 */
[----:B------:R-:W-:Y:S02]  /*09a0*/  UISETP.NE.AND UP0, UPT, UR14, URZ, UPT ;  /* 0x000000ff0e00728c */ /* 0x000fe4000bf05270 */
[----:B------:R-:W-:-:S11]  /*09b0*/  UIADD3 UR14, UPT, UPT, UR14, -0x1, URZ ;  /* 0xffffffff0e0e7890 */ /* 0x000fd6000fffe0ff */
[----:B------:R-:W0:Y:S02]  /*09c0*/  @!UP0 LDCU UR14, c[0x0][0x3b0] ;  /* 0x00007600ff0e87ac */ /* 0x000e240008000800 */
[----:B0-----:R-:W-:-:S09]  /*09d0*/  ULEA UR19, UR14, UR15, 0x2 ;  /* 0x0000000f0e137291 */ /* 0x001fd2000f8e10ff */
[----:B------:R-:W0:Y:S02]  /*09e0*/  LDS R0, [UR19] ;  /* 0x00000013ff007984 */ /* 0x000e240008000800 */
[----:B0-----:R-:W-:-:S04]  /*09f0*/  IMAD R15, R0, UR23, R25 ;  /* 0x00000017000f7c24 */ /* 0x001fc8000f8e0219 */
[----:B--2---:R-:W-:-:S06]  /*0a00*/  IMAD.WIDE R14, R15, 0x4, R16 ;  /* 0x000000040f0e7825 */ /* 0x004fcc00078e0210 */
[----:B------:R-:W2:Y:S02]  /*0a10*/  LDG.E.CONSTANT R15, desc[UR16][R14.64] ;  /* 0x000000100e0f7981 */ /* 0x000ea4000c1e9900 */
[----:B--2---:R-:W-:-:S13]  /*0a20*/  FSETP.GTU.AND P0, PT, R15, R6, PT ;  /* 0x000000060f00720b */ /* 0x004fda0003f0c000 */
[----:B------:R-:W-:Y:S05]  /*0a30*/  @!P0 BRA `(.L_x_10) ;  /* 0xfffffffc00cc8947 */ /* 0x000fea000383ffff */
.L_x_9:
[----:B------:R-:W0:Y:S01]  /*0a40*/  S2UR UR15, SR_CgaCtaId ;  /* 0x00000000000f79c3 */ /* 0x000e220000008800 */
[----:B------:R-:W1:Y:S01]  /*0a50*/  LDCU UR24, c[0x0][0x3b0] ;  /* 0x00007600ff1877ac */ /* 0x000e620008000800 */
[----:B------:R-:W-:Y:S01]  /*0a60*/  UMOV UR14, 0x400 ;  /* 0x00000400000e7882 */ /* 0x000fe20000000000 */
[----:B-1----:R-:W-:Y:S02]  /*0a70*/  UISETP.GE.AND UP0, UPT, UR18, UR24, UPT ;  /* 0x000000181200728c */ /* 0x002fe4000bf06270 */
[----:B------:R-:W-:Y:S02]  /*0a80*/  UISETP.GE.AND UP1, UPT, UR8, UR24, UPT ;  /* 0x000000180800728c */ /* 0x000fe4000bf26270 */
[----:B0-----:R-:W-:Y:S02]  /*0a90*/  ULEA UR19, UR15, UR14, 0x18 ;  /* 0x0000000e0f137291 */ /* 0x001fe4000f8ec0ff */
[----:B------:R-:W-:Y:S02]  /*0aa0*/  UIADD3 UR14, UPT, UPT, UR18, 0x1, URZ ;  /* 0x00000001120e7890 */ /* 0x000fe4000fffe0ff */
[----:B------:R-:W-:-:S02]  /*0ab0*/  ULEA UR23, UR18, UR19, 0x2 ;  /* 0x0000001312177291 */ /* 0x000fc4000f8e10ff */
[----:B------:R-:W-:Y:S02]  /*0ac0*/  UIADD3 UR15, UPT, UPT, UR8, 0x1, URZ ;  /* 0x00000001080f7890 */ /* 0x000fe4000fffe0ff */
[----:B------:R-:W-:Y:S02]  /*0ad0*/  USEL UR14, UR14, URZ, !UP0 ;  /* 0x000000ff0e0e7287 */ /* 0x000fe4000c000000 */
[----:B------:R-:W-:Y:S02]  /*0ae0*/  USEL UR15, UR15, URZ, !UP1 ;  /* 0x000000ff0f0f7287 */ /* 0x000fe4000c800000 */
[----:B------:R-:W-:Y:S01]  /*0af0*/  UISETP.NE.AND UP0, UPT, UR14, UR8, UPT ;  /* 0x000000080e00728c */ /* 0x000fe2000bf05270 */
[----:B------:R0:W-:Y:S03]  /*0b00*/  STS [UR23], R10 ;  /* 0x0000000aff007988 */ /* 0x0001e60008000817 */
[----:B------:R-:W-:-:S03]  /*0b10*/  USEL UR15, UR15, UR8, !UP0 ;  /* 0x000000080f0f7287 */ /* 0x000fc6000c000000 */
[----:B------:R-:W-:Y:S01]  /*0b20*/  UMOV UR8, UR14 ;  /* 0x0000000e00087c82 */ /* 0x000fe20008000000 */
[----:B------:R-:W-:-:S09]  /*0b30*/  UISETP.NE.AND UP0, UPT, UR15, UR14, UPT ;  /* 0x0000000e0f00728c */ /* 0x000fd2000bf05270 */
[----:B0-----:R-:W-:Y:S05]  /*0b40*/  BRA.U !UP0, `(.L_x_11) ;  /* 0x0000000108387547 */ /* 0x001fea000b800000 */
[----:B------:R-:W0:Y:S01]  /*0b50*/  LDCU UR18, c[0x0][0x3b0] ;  /* 0x00007600ff1277ac */ /* 0x000e220008000800 */
[----:B------:R-:W-:Y:S01]  /*0b60*/  NOP ;  /* 0x0000000000007918 */ /* 0x000fe20000000000 */
.L_x_12:
[----:B------:R-:W-:-:S09]  /*0b70*/  ULEA UR8, UR15, UR19, 0x2 ;  /* 0x000000130f087291 */ /* 0x000fd2000f8e10ff */
[----:B------:R-:W0:Y:S01]  /*0b80*/  LDS R0, [UR8] ;  /* 0x00000008ff007984 */ /* 0x000e220008000800 */
[----:B------:R-:W-:Y:S01]  /*0b90*/  UMOV UR8, UR15 ;  /* 0x0000000f00087c82 */ /* 0x000fe20008000000 */
[----:B0-----:R-:W-:-:S04]  /*0ba0*/  IADD3 R9, PT, PT, R0, UR18, RZ ;  /* 0x0000001200097c10 */ /* 0x001fc8000fffe0ff */
[----:B------:R-:W-:-:S13]  /*0bb0*/  ISETP.GT.AND P0, PT, R9, R10, PT ;  /* 0x0000000a0900720c */ /* 0x000fda0003f04270 */
[----:B------:R-:W-:Y:S05]  /*0bc0*/  @P0 BRA `(.L_x_11) ;  /* 0x0000000000180947 */ /* 0x000fea0003800000 */
[----:B------:R-:W-:Y:S02]  /*0bd0*/  UISETP.GE.AND UP0, UPT, UR15, UR18, UPT ;  /* 0x000000120f00728c */ /* 0x000fe4000bf06270 */
[----:B------:R-:W-:-:S04]  /*0be0*/  UIADD3 UR15, UPT, UPT, UR15, 0x1, URZ ;  /* 0x000000010f0f7890 */ /* 0x000fc8000fffe0ff */
[----:B------:R-:W-:-:S04]  /*0bf0*/  USEL UR15, UR15, URZ, !UP0 ;  /* 0x000000ff0f0f7287 */ /* 0x000fc8000c000000 */
[----:B------:R-:W-:-:S09]  /*0c00*/  UISETP.NE.AND UP0, UPT, UR15, UR14, UPT ;  /* 0x0000000e0f00728c */ /* 0x000fd2000bf05270 */
[----:B------:R-:W-:Y:S05]  /*0c10*/  BRA.U UP0, `(.L_x_12) ;  /* 0xfffffffd00d47547 */ /* 0x000fea000b83ffff */
[----:B------:R-:W-:-:S05]  /*0c20*/  UMOV UR8, UR14 ;  /* 0x0000000e00087c82 */ /* 0x000fca0008000000 */
.L_x_11:
[----:B------:R-:W-:Y:S01]  /*0c30*/  ULEA UR15, UR8, UR19, 0x2 ;  /* 0x00000013080f7291 */ /* 0x000fe2000f8e10ff */
[----:B------:R-:W0:Y:S01]  /*0c40*/  LDC.64 R14, c[0x0][0x380] ;  /* 0x0000e000ff0e7b82 */ /* 0x000e220000000a00 */
[----:B------:R-:W1:Y:S07]  /*0c50*/  LDCU UR19, c[0x0][0x3a0] ;  /* 0x00007400ff1377ac */ /* 0x000e6e0008000800 */
[----:B------:R-:W3:Y:S01]  /*0c60*/  LDS R0, [UR15] ;  /* 0x0000000fff007984 */ /* 0x000ee20008000800 */
[----:B--2---:R-:W2:Y:S01]  /*0c70*/  LDC.64 R16, c[0x0][0x388] ;  /* 0x0000e200ff107b82 */ /* 0x004ea20000000a00 */
[----:B------:R-:W3:Y:S02]  /*0c80*/  LDCU UR15, c[0x0][0x3a0] ;  /* 0x00007400ff0f77ac */ /* 0x000ee40008000800 */
[----:B---3--:R-:W-:-:S04]  /*0c90*/  IMAD R9, R0, UR15, R25 ;  /* 0x0000000f00097c24 */ /* 0x008fc8000f8e0219 */
[----:B0-----:R-:W-:-:S05]  /*0ca0*/  IMAD.WIDE R14, R9, 0x4, R14 ;  /* 0x00000004090e7825 */ /* 0x001fca00078e020e */
[----:B-12---:R0:W5:Y:S02]  /*0cb0*/  LDG.E.CONSTANT R9, desc[UR16][R14.64] ;  /* 0x000000100e097981 */ /* 0x006164000c1e9900 */
.L_x_14:
[----:B------:R-:W-:Y:S02]  /*0cc0*/  UISETP.NE.AND UP0, UPT, UR6, UR13, UPT ;  /* 0x0000000d0600728c */ /* 0x000fe4000bf05270 */
[----:B------:R-:W-:-:S07]  /*0cd0*/  UMOV UR18, UR13 ;  /* 0x0000000d00127c82 */ /* 0x000fce0008000000 */
[----:B------:R-:W-:Y:S05]  /*0ce0*/  BRA.U !UP0, `(.L_x_13) ;  /* 0x0000000108287547 */ /* 0x000fea000b800000 */
[----:B------:R-:W-:Y:S02]  /*0cf0*/  UISETP.NE.AND UP0, UPT, UR13, URZ, UPT ;  /* 0x000000ff0d00728c */ /* 0x000fe4000bf05270 */
[----:B------:R-:W-:-:S11]  /*0d00*/  UIADD3 UR13, UPT, UPT, UR13, -0x1, URZ ;  /* 0xffffffff0d0d7890 */ /* 0x000fd6000fffe0ff */
[----:B------:R-:W1:Y:S02]  /*0d10*/  @!UP0 LDCU UR13, c[0x0][0x3b0] ;  /* 0x00007600ff0d87ac */ /* 0x000e640008000800 */
[----:B-1----:R-:W-:-:S09]  /*0d20*/  ULEA UR15, UR13, UR20, 0x2 ;  /* 0x000000140d0f7291 */ /* 0x002fd2000f8e10ff */
[----:B------:R-:W0:Y:S02]  /*0d30*/  LDS R0, [UR15] ;  /* 0x0000000fff007984 */ /* 0x000e240008000800 */
[----:B0-----:R-:W-:-:S04]  /*0d40*/  IMAD R15, R0, UR19, R25 ;  /* 0x00000013000f7c24 */ /* 0x001fc8000f8e0219 */
[----:B------:R-:W-:-:S06]  /*0d50*/  IMAD.WIDE R14, R15, 0x4, R16 ;  /* 0x000000040f0e7825 */ /* 0x000fcc00078e0210 */
[----:B------:R-:W2:Y:S02]  /*0d60*/  LDG.E.CONSTANT R14, desc[UR16][R14.64] ;  /* 0x000000100e0e7981 */ /* 0x000ea4000c1e9900 */
[----:B--2---:R-:W-:-:S13]  /*0d70*/  FSETP.GE.AND P0, PT, R14, R3, PT ;  /* 0x000000030e00720b */ /* 0x004fda0003f06000 */
[----:B------:R-:W-:Y:S05]  /*0d80*/  @P0 BRA `(.L_x_14) ;  /* 0xfffffffc00cc0947 */ /* 0x000fea000383ffff */
.L_x_13:
[----:B------:R-:W1:Y:S01]  /*0d90*/  LDCU UR23, c[0x0][0x3b0] ;  /* 0x00007600ff1777ac */ /* 0x000e620008000800 */
[----:B------:R-:W-:Y:S02]  /*0da0*/  ULEA UR19, UR18, UR20, 0x2 ;  /* 0x0000001412137291 */ /* 0x000fe4000f8e10ff */
[----:B------:R-:W-:Y:S02]  /*0db0*/  UIADD3 UR13, UPT, UPT, UR18, 0x1, URZ ;  /* 0x00000001120d7890 */ /* 0x000fe4000fffe0ff */
[----:B------:R-:W-:-:S05]  /*0dc0*/  UIADD3 UR15, UPT, UPT, UR6, 0x1, URZ ;  /* 0x00000001060f7890 */ /* 0x000fca000fffe0ff */
[----:B------:R2:W-:Y:S01]  /*0dd0*/  STS [UR19], R10 ;  /* 0x0000000aff007988 */ /* 0x0005e20008000813 */
[----:B-1----:R-:W-:Y:S02]  /*0de0*/  UISETP.GE.AND UP0, UPT, UR18, UR23, UPT ;  /* 0x000000171200728c */ /* 0x002fe4000bf06270 */
[----:B------:R-:W-:Y:S02]  /*0df0*/  UISETP.GE.AND UP1, UPT, UR6, UR23, UPT ;  /* 0x000000170600728c */ /* 0x000fe4000bf26270 */
[----:B------:R-:W-:Y:S02]  /*0e00*/  USEL UR13, UR13, URZ, !UP0 ;  /* 0x000000ff0d0d7287 */ /* 0x000fe4000c000000 */
[----:B------:R-:W-:Y:S02]  /*0e10*/  USEL UR15, UR15, URZ, !UP1 ;  /* 0x000000ff0f0f7287 */ /* 0x000fe4000c800000 */
[----:B------:R-:W-:-:S04]  /*0e20*/  UISETP.NE.AND UP0, UPT, UR13, UR6, UPT ;  /* 0x000000060d00728c */ /* 0x000fc8000bf05270 */
[----:B------:R-:W-:-:S03]  /*0e30*/  USEL UR15, UR15, UR6, !UP0 ;  /* 0x000000060f0f7287 */ /* 0x000fc6000c000000 */
[----:B------:R-:W-:Y:S01]  /*0e40*/  UMOV UR6, UR13 ;  /* 0x0000000d00067c82 */ /* 0x000fe20008000000 */
[----:B------:R-:W-:-:S09]  /*0e50*/  UISETP.NE.AND UP0, UPT, UR15, UR13, UPT ;  /* 0x0000000d0f00728c */ /* 0x000fd2000bf05270 */
[----:B--2---:R-:W-:Y:S05]  /*0e60*/  BRA.U !UP0, `(.L_x_15) ;  /* 0x0000000108387547 */ /* 0x004fea000b800000 */
[----:B------:R-:W1:Y:S01]  /*0e70*/  LDCU UR18, c[0x0][0x3b0] ;  /* 0x00007600ff1277ac */ /* 0x000e620008000800 */
[----:B------:R-:W-:Y:S01]  /*0e80*/  NOP ;  /* 0x0000000000007918 */ /* 0x000fe20000000000 */
.L_x_16:
[----:B------:R-:W-:-:S09]  /*0e90*/  ULEA UR6, UR15, UR20, 0x2 ;  /* 0x000000140f067291 */ /* 0x000fd2000f8e10ff */
[----:B------:R-:W1:Y:S01]  /*0ea0*/  LDS R0, [UR6] ;  /* 0x00000006ff007984 */ /* 0x000e620008000800 */
[----:B------:R-:W-:Y:S01]  /*0eb0*/  UMOV UR6, UR15 ;  /* 0x0000000f00067c82 */ /* 0x000fe20008000000 */
[----:B-1----:R-:W-:-:S04]  /*0ec0*/  IADD3 R3, PT, PT, R0, UR18, RZ ;  /* 0x0000001200037c10 */ /* 0x002fc8000fffe0ff */
        /* <DEDUP_REMOVED lines=8> */
.L_x_15:
[----:B------:R-:W-:-:S13]  /*0f50*/  ISETP.GE.AND P0, PT, R10, UR11, PT ;  /* 0x0000000b0a007c0c */ /* 0x000fda000bf06270 */
[----:B------:R-:W-:Y:S05]  /*0f60*/  @!P0 BRA `(.L_x_17) ;  /* 0x00000004009c8947 */ /* 0x000fea0003800000 */
[----:B------:R-:W-:Y:S01]  /*0f70*/  ULEA UR15, UR6, UR20, 0x2 ;  /* 0x00000014060f7291 */ /* 0x000fe2000f8e10ff */
[----:B0-----:R-:W0:Y:S08]  /*0f80*/  LDC.64 R14, c[0x0][0x388] ;  /* 0x0000e200ff0e7b82 */ /* 0x001e300000000a00 */
[----:B------:R-:W1:Y:S02]  /*0f90*/  LDS R0, [UR15] ;  /* 0x0000000fff007984 */ /* 0x000e640008000800 */
[----:B------:R-:W1:Y:S02]  /*0fa0*/  LDCU UR15, c[0x0][0x3a0] ;  /* 0x00007400ff0f77ac */ /* 0x000e640008000800 */
[----:B-1----:R-:W-:Y:S01]  /*0fb0*/  IMAD R3, R0, UR15, R25 ;  /* 0x0000000f00037c24 */ /* 0x002fe2000f8e0219 */
[----:B------:R-:W1:Y:S03]  /*0fc0*/  LDCU UR15, c[0x0][0x3ac] ;  /* 0x00007580ff0f77ac */ /* 0x000e660008000800 */
[----:B0-----:R-:W-:-:S06]  /*0fd0*/  IMAD.WIDE R14, R3, 0x4, R14 ;  /* 0x00000004030e7825 */ /* 0x001fcc00078e020e */
[----:B------:R-:W2:Y:S01]  /*0fe0*/  LDG.E.CONSTANT R15, desc[UR16][R14.64] ;  /* 0x000000100e0f7981 */ /* 0x000ea2000c1e9900 */
[C---:B-1---5:R-:W-:Y:S01]  /*0ff0*/  FFMA R9, R4.reuse, -UR15, R9 ;  /* 0x8000000f04097c23 */ /* 0x062fe20008000009 */
[----:B--2---:R-:W-:-:S07]  /*1000*/  FFMA R11, R4, UR15, R15 ;  /* 0x0000000f040b7c23 */ /* 0x004fce000800000f */
.L_x_19:
        /* <DEDUP_REMOVED lines=8> */
[----:B0-----:R-:W-:-:S13]  /*1090*/  FSETP.GTU.AND P0, PT, R0, R9, PT ;  /* 0x000000090000720b */ /* 0x001fda0003f0c000 */
[----:B------:R-:W-:Y:S05]  /*10a0*/  @!P0 BRA `(.L_x_19) ;  /* 0xfffffffc00d88947 */ /* 0x000fea000383ffff */
.L_x_18:
[----:B------:R-:W0:Y:S01]  /*10b0*/  LDCU UR19, c[0x0][0x3b0] ;  /* 0x00007600ff1377ac */ /* 0x000e220008000800 */
[----:B------:R-:W-:Y:S02]  /*10c0*/  UIADD3 UR7, UPT, UPT, UR15, 0x1, URZ ;  /* 0x000000010f077890 */ /* 0x000fe4000fffe0ff */
[----:B------:R-:W-:-:S09]  /*10d0*/  ULEA UR18, UR15, UR21, 0x2 ;  /* 0x000000150f127291 */ /* 0x000fd2000f8e10ff */
[----:B------:R1:W-:Y:S01]  /*10e0*/  STS [UR18], R10 ;  /* 0x0000000aff007988 */ /* 0x0003e20008000812 */
[----:B0-----:R-:W-:Y:S02]  /*10f0*/  UISETP.GE.AND UP0, UPT, UR15, UR19, UPT ;  /* 0x000000130f00728c */ /* 0x001fe4000bf06270 */
[----:B------:R-:W-:Y:S02]  /*1100*/  ULEA UR15, UR15, UR12, 0x2 ;  /* 0x0000000c0f0f7291 */ /* 0x000fe4000f8e10ff */
[----:B------:R-:W-:Y:S02]  /*1110*/  USEL UR7, UR7, URZ, !UP0 ;  /* 0x000000ff07077287 */ /* 0x000fe4000c000000 */
[----:B------:R-:W-:Y:S02]  /*1120*/  UISETP.GE.AND UP1, UPT, UR5, UR19, UPT ;  /* 0x000000130500728c */ /* 0x000fe4000bf26270 */
[----:B------:R-:W-:-:S03]  /*1130*/  UISETP.NE.AND UP0, UPT, UR7, UR5, UPT ;  /* 0x000000050700728c */ /* 0x000fc6000bf05270 */
[----:B------:R1:W-:Y:S01]  /*1140*/  STS [UR15], R9 ;  /* 0x00000009ff007988 */ /* 0x0003e2000800080f */
[----:B------:R-:W-:-:S07]  /*1150*/  UIADD3 UR15, UPT, UPT, UR5, 0x1, URZ ;  /* 0x00000001050f7890 */ /* 0x000fce000fffe0ff */
[----:B------:R-:W-:-:S04]  /*1160*/  @!UP0 USEL UR5, UR15, URZ, !UP1 ;  /* 0x000000ff0f058287 */ /* 0x000fc8000c800000 */
[----:B------:R-:W-:-:S03]  /*1170*/  UISETP.NE.AND UP0, UPT, UR5, UR7, UPT ;  /* 0x000000070500728c */ /* 0x000fc6000bf05270 */
[----:B------:R-:W-:Y:S01]  /*1180*/  UMOV UR15, UR5 ;  /* 0x00000005000f7c82 */ /* 0x000fe20008000000 */
[----:B------:R-:W-:-:S05]  /*1190*/  UMOV UR5, UR7 ;  /* 0x0000000700057c82 */ /* 0x000fca0008000000 */
[----:B-1----:R-:W-:Y:S05]  /*11a0*/  BRA.U !UP0, `(.L_x_20) ;  /* 0x0000000108347547 */ /* 0x002fea000b800000 */
[----:B------:R-:W0:Y:S01]  /*11b0*/  LDCU UR18, c[0x0][0x3b0] ;  /* 0x00007600ff1277ac */ /* 0x000e220008000800 */
[----:B------:R-:W-:-:S05]  /*11c0*/  UMOV UR5, UR15 ;  /* 0x0000000f00057c82 */ /* 0x000fca0008000000 */
.L_x_21:
[----:B------:R-:W-:-:S09]  /*11d0*/  ULEA UR15, UR5, UR21, 0x2 ;  /* 0x00000015050f7291 */ /* 0x000fd2000f8e10ff */
[----:B------:R-:W0:Y:S02]  /*11e0*/  LDS R0, [UR15] ;  /* 0x0000000fff007984 */ /* 0x000e240008000800 */
        /* <DEDUP_REMOVED lines=9> */
.L_x_20:
[----:B------:R-:W-:Y:S01]  /*1280*/  ULEA UR15, UR5, UR12, 0x2 ;  /* 0x0000000c050f7291 */ /* 0x000fe2000f8e10ff */
[----:B------:R-:W0:Y:S08]  /*1290*/  LDC.64 R14, c[0x0][0x3b8] ;  /* 0x0000ee00ff0e7b82 */ /* 0x000e300000000a00 */
[----:B------:R-:W1:Y:S02]  /*12a0*/  LDS R3, [UR15] ;  /* 0x0000000fff037984 */ /* 0x000e640008000800 */
[----:B------:R-:W2:Y:S01]  /*12b0*/  LDCU UR15, c[0x0][0x3b4] ;  /* 0x00007680ff0f77ac */ /* 0x000ea20008000800 */
[----:B0-----:R-:W-:Y:S01]  /*12c0*/  IMAD.WIDE R14, R7, 0x4, R14 ;  /* 0x00000004070e7825 */ /* 0x001fe200078e020e */
[----:B--2---:R-:W-:-:S04]  /*12d0*/  ULEA UR15, UR15, UR12, 0x2 ;  /* 0x0000000c0f0f7291 */ /* 0x004fc8000f8e10ff */
[----:B-1----:R0:W-:Y:S08]  /*12e0*/  STG.E desc[UR16][R14.64], R3 ;  /* 0x000000030e007986 */ /* 0x0021f0000c101910 */
.L_x_23:
[----:B------:R-:W-:Y:S02]  /*12f0*/  UISETP.NE.AND UP0, UPT, UR4, UR9, UPT ;  /* 0x000000090400728c */ /* 0x000fe4000bf05270 */
[----:B------:R-:W-:-:S07]  /*1300*/  UMOV UR18, UR9 ;  /* 0x0000000900127c82 */ /* 0x000fce0008000000 */
[----:B------:R-:W-:Y:S05]  /*1310*/  BRA.U !UP0, `(.L_x_22) ;  /* 0x00000001081c7547 */ /* 0x000fea000b800000 */
[----:B------:R-:W-:Y:S02]  /*1320*/  UISETP.NE.AND UP0, UPT, UR9, URZ, UPT ;  /* 0x000000ff0900728c */ /* 0x000fe4000bf05270 */
[----:B------:R-:W-:-:S11]  /*1330*/  UIADD3 UR9, UPT, UPT, UR9, -0x1, URZ ;  /* 0xffffffff09097890 */ /* 0x000fd6000fffe0ff */
[----:B------:R-:W1:Y:S02]  /*1340*/  @!UP0 LDCU UR9, c[0x0][0x3b0] ;  /* 0x00007600ff0987ac */ /* 0x000e640008000800 */
[----:B-1----:R-:W-:-:S09]  /*1350*/  ULEA UR19, UR9, UR15, 0x2 ;  /* 0x0000000f09137291 */ /* 0x002fd2000f8e10ff */
[----:B------:R-:W1:Y:S02]  /*1360*/  LDS R0, [UR19] ;  /* 0x00000013ff007984 */ /* 0x000e640008000800 */
[----:B-1----:R-:W-:-:S13]  /*1370*/  FSETP.GE.AND P0, PT, R0, R11, PT ;  /* 0x0000000b0000720b */ /* 0x002fda0003f06000 */
[----:B------:R-:W-:Y:S05]  /*1380*/  @P0 BRA `(.L_x_23) ;  /* 0xfffffffc00d80947 */ /* 0x000fea000383ffff */
.L_x_22:
[----:B------:R-:W1:Y:S01]  /*1390*/  LDCU.64 UR24, c[0x0][0x3b0] ;  /* 0x00007600ff1877ac */ /* 0x000e620008000a00 */
[----:B------:R-:W-:Y:S02]  /*13a0*/  UIADD3 UR9, UPT, UPT, UR18, 0x1, URZ ;  /* 0x0000000112097890 */ /* 0x000fe4000fffe0ff */
[----:B------:R-:W-:-:S09]  /*13b0*/  ULEA UR19, UR18, UR22, 0x2 ;  /* 0x0000001612137291 */ /* 0x000fd2000f8e10ff */
[----:B------:R2:W-:Y:S01]  /*13c0*/  STS [UR19], R10 ;  /* 0x0000000aff007988 */ /* 0x0005e20008000813 */
[----:B-1----:R-:W-:Y:S02]  /*13d0*/  UISETP.GE.AND UP0, UPT, UR18, UR24, UPT ;  /* 0x000000181200728c */ /* 0x002fe4000bf06270 */
[----:B------:R-:W-:Y:S02]  /*13e0*/  ULEA UR15, UR25, UR12, 0x2 ;  /* 0x0000000c190f7291 */ /* 0x000fe4000f8e10ff */
[----:B------:R-:W-:Y:S02]  /*13f0*/  USEL UR9, UR9, URZ, !UP0 ;  /* 0x000000ff09097287 */ /* 0x000fe4000c000000 */
[----:B------:R-:W-:Y:S02]  /*1400*/  ULEA UR15, UR18, UR15, 0x2 ;  /* 0x0000000f120f7291 */ /* 0x000fe4000f8e10ff */
[----:B------:R-:W-:Y:S02]  /*1410*/  UISETP.NE.AND UP0, UPT, UR9, UR4, UPT ;  /* 0x000000040900728c */ /* 0x000fe4000bf05270 */
[----:B------:R-:W-:-:S05]  /*1420*/  UISETP.GE.AND UP1, UPT, UR4, UR24, UPT ;  /* 0x000000180400728c */ /* 0x000fca000bf26270 */
[----:B------:R2:W-:Y:S01]  /*1430*/  STS [UR15], R11 ;  /* 0x0000000bff007988 */ /* 0x0005e2000800080f */
[----:B------:R-:W-:-:S04]  /*1440*/  UIADD3 UR15, UPT, UPT, UR4, 0x1, URZ ;  /* 0x00000001040f7890 */ /* 0x000fc8000fffe0ff */
[----:B------:R-:W-:-:S04]  /*1450*/  @!UP0 USEL UR4, UR15, URZ, !UP1 ;  /* 0x000000ff0f048287 */ /* 0x000fc8000c800000 */
[----:B------:R-:W-:-:S03]  /*1460*/  UISETP.NE.AND UP0, UPT, UR4, UR9, UPT ;  /* 0x000000090400728c */ /* 0x000fc6000bf05270 */
[----:B------:R-:W-:Y:S01]  /*1470*/  UMOV UR15, UR4 ;  /* 0x00000004000f7c82 */ /* 0x000fe20008000000 */
[----:B------:R-:W-:-:S05]  /*1480*/  UMOV UR4, UR9 ;  /* 0x0000000900047c82 */ /* 0x000fca0008000000 */
[----:B--2---:R-:W-:Y:S05]  /*1490*/  BRA.U !UP0, `(.L_x_24) ;  /* 0x0000000108347547 */ /* 0x004fea000b800000 */
[----:B------:R-:W1:Y:S01]  /*14a0*/  LDCU UR18, c[0x0][0x3b0] ;  /* 0x00007600ff1277ac */ /* 0x000e620008000800 */
[----:B------:R-:W-:-:S05]  /*14b0*/  UMOV UR4, UR15 ;  /* 0x0000000f00047c82 */ /* 0x000fca0008000000 */
.L_x_25:
[----:B------:R-:W-:-:S09]  /*14c0*/  ULEA UR15, UR4, UR22, 0x2 ;  /* 0x00000016040f7291 */ /* 0x000fd2000f8e10ff */
[----:B------:R-:W0:Y:S02]  /*14d0*/  LDS R0, [UR15] ;  /* 0x0000000fff007984 */ /* 0x000e240008000800 */
[----:B01----:R-:W-:-:S04]  /*14e0*/  IADD3 R3, PT, PT, R0, UR18, RZ ;  /* 0x0000001200037c10 */ /* 0x003fc8000fffe0ff */
        /* <DEDUP_REMOVED lines=8> */
.L_x_24:
[----:B------:R-:W1:Y:S01]  /*1570*/  LDCU UR15, c[0x0][0x3b4] ;  /* 0x00007680ff0f77ac */ /* 0x000e620008000800 */
[----:B------:R-:W2:Y:S01]  /*1580*/  LDC.64 R10, c[0x0][0x3c0] ;  /* 0x0000f000ff0a7b82 */ /* 0x000ea20000000a00 */
[----:B-1----:R-:W-:-:S04]  /*1590*/  ULEA UR15, UR15, UR12, 0x2 ;  /* 0x0000000c0f0f7291 */ /* 0x002fc8000f8e10ff */
[----:B------:R-:W-:Y:S01]  /*15a0*/  ULEA UR15, UR4, UR15, 0x2 ;  /* 0x0000000f040f7291 */ /* 0x000fe2000f8e10ff */
[----:B--2---:R-:W-:-:S08]  /*15b0*/  IMAD.WIDE R6, R7, 0x4, R10 ;  /* 0x0000000407067825 */ /* 0x004fd000078e020a */
[----:B0-----:R-:W0:Y:S04]  /*15c0*/  LDS R3, [UR15] ;  /* 0x0000000fff037984 */ /* 0x001e280008000800 */
[----:B0-----:R1:W-:Y:S02]  /*15d0*/  STG.E desc[UR16][R6.64], R3 ;  /* 0x0000000306007986 */ /* 0x0013e4000c101910 */
.L_x_17:
[----:B------:R-:W2:Y:S01]  /*15e0*/  LDCU UR15, c[0x0][0x3a4] ;  /* 0x00007480ff0f77ac */ /* 0x000ea20008000800 */
[----:B------:R-:W-:-:S05]  /*15f0*/  IADD3 R8, PT, PT, R8, 0x1, RZ ;  /* 0x0000000108087810 */ /* 0x000fca0007ffe0ff */
[----:B------:R-:W-:-:S05]  /*1600*/  VIADD R10, R8, UR10 ;  /* 0x0000000a080a7c36 */ /* 0x000fca0008000000 */
[----:B--2---:R-:W-:-:S13]  /*1610*/  ISETP.NE.AND P0, PT, R10, UR15, PT ;  /* 0x0000000f0a007c0c */ /* 0x004fda000bf05270 */
[----:B------:R-:W-:Y:S05]  /*1620*/  @!P0 EXIT ;  /* 0x000000000000894d */ /* 0x000fea0003800000 */
[----:B-----5:R-:W-:Y:S01]  /*1630*/  MOV R0, R2 ;  /* 0x0000000200007202 */ /* 0x020fe20000000f00 */
[----:B------:R-:W-:Y:S06]  /*1640*/  BRA `(.L_x_26) ;  /* 0xfffffff000147947 */ /* 0x000fec000383ffff */
.L_x_5:
[----:B------:R-:W0:Y:S01]  /*1650*/  LDCU UR8, c[0x0][0x3a4] ;  /* 0x00007480ff0877ac */ /* 0x000e220008000800 */
[----:B------:R-:W-:-:S04]  /*1660*/  UIADD3 UR5, UPT, UPT, UR10, 0x1, URZ ;  /* 0x000000010a057890 */ /* 0x000fc8000fffe0ff */
[----:B0-----:R-:W-:-:S06]  /*1670*/  UISETP.GE.U32.AND UP0, UPT, UR5, UR8, UPT ;  /* 0x000000080500728c */ /* 0x001fcc000bf06070 */
[----:B------:R-:W-:-:S13]  /*1680*/  PLOP3.LUT P0, PT, PT, PT, UP0, 0x80, 0x8 ;  /* 0x000000000008781c */ /* 0x000fda0003f0f008 */
[----:B------:R-:W-:Y:S05]  /*1690*/  @P0 EXIT ;  /* 0x000000000000094d */ /* 0x000fea0003800000 */
[----:B------:R-:W0:Y:S02]  /*16a0*/  LDC.64 R2, c[0x0][0x390] ;  /* 0x0000e400ff027b82 */ /* 0x000e240000000a00 */
[----:B0-----:R-:W-:-:S04]  /*16b0*/  LEA R2, P0, R9, R2, 0x2 ;  /* 0x0000000209027211 */ /* 0x001fc800078010ff */
[----:B------:R-:W-:-:S05]  /*16c0*/  LEA.HI.X R3, R9, R3, RZ, 0x2, P0 ;  /* 0x0000000309037211 */ /* 0x000fca00000f14ff */
[----:B------:R0:W5:Y:S01]  /*16d0*/  LDG.E.CONSTANT R19, desc[UR16][R2.64] ;  /* 0x0000001002137981 */ /* 0x000162000c1e9900 */
[----:B------:R-:W-:-:S04]  /*16e0*/  ULOP3.LUT UR4, URZ, UR10, URZ, 0x33, !UPT ;  /* 0x0000000aff047292 */ /* 0x000fc8000f8e33ff */
[----:B------:R-:W-:Y:S02]  /*16f0*/  UIADD3 UR6, UPT, UPT, UR4, UR8, URZ ;  /* 0x0000000804067290 */ /* 0x000fe4000fffe0ff */
[----:B------:R-:W-:Y:S02]  /*1700*/  UIADD3 UR4, UPT, UPT, -UR10, -0x2, UR8 ;  /* 0xfffffffe0a047890 */ /* 0x000fe4000fffe108 */
[----:B------:R-:W-:Y:S02]  /*1710*/  ULOP3.LUT UR13, UR6, 0x3, URZ, 0xc0, !UPT ;  /* 0x00000003060d7892 */ /* 0x000fe4000f8ec0ff */
[----:B------:R-:W-:-:S03]  /*1720*/  UISETP.GE.U32.AND UP0, UPT, UR4, 0x3, UPT ;  /* 0x000000030400788c */ /* 0x000fc6000bf06070 */
[----:B------:R-:W-:Y:S01]  /*1730*/  UMOV UR4, UR5 ;  /* 0x0000000500047c82 */ /* 0x000fe20008000000 */
[----:B------:R-:W-:-:S05]  /*1740*/  UMOV UR5, 0x1 ;  /* 0x0000000100057882 */ /* 0x000fca0000000000 */
[----:B0-----:R-:W-:Y:S05]  /*1750*/  BRA.U !UP0, `(.L_x_27) ;  /* 0x0000000d086c7547 */ /* 0x001fea000b800000 */
[----:B------:R-:W0:Y:S01]  /*1760*/  LDC R11, c[0x0][0x3a0] ;  /* 0x0000e800ff0b7b82 */ /* 0x000e220000000800 */
[----:B------:R-:W-:Y:S01]  /*1770*/  UIADD3 UR8, UPT, UPT, UR10, 0x2, URZ ;  /* 0x000000020a087890 */ /* 0x000fe2000fffe0ff */
[C-C-:B------:R-:W-:Y:S01]  /*1780*/  IMAD R9, R0.reuse, UR4, R25.reuse ;  /* 0x0000000400097c24 */ /* 0x140fe2000f8e0219 */
[----:B------:R-:W-:Y:S02]  /*1790*/  UIADD3 UR9, UPT, UPT, UR10, 0x3, URZ ;  /* 0x000000030a097890 */ /* 0x000fe4000fffe0ff */
[----:B------:R-:W-:Y:S02]  /*17a0*/  UIADD3 UR12, UPT, UPT, UR10, 0x4, URZ ;  /* 0x000000040a0c7890 */ /* 0x000fe4000fffe0ff */
[----:B------:R-:W-:Y:S01]  /*17b0*/  ULOP3.LUT UR5, UR6, 0xfffffffc, URZ, 0xc0, !UPT ;  /* 0xfffffffc06057892 */ /* 0x000fe2000f8ec0ff */
[----:B------:R-:W1:Y:S01]  /*17c0*/  LDC R10, c[0x0][0x3a8] ;  /* 0x0000ea00ff0a7b82 */ /* 0x000e620000000800 */
[C-C-:B------:R-:W-:Y:S01]  /*17d0*/  IMAD R8, R0.reuse, UR8, R25.reuse ;  /* 0x0000000800087c24 */ /* 0x140fe2000f8e0219 */
[----:B------:R-:W-:Y:S01]  /*17e0*/  UIADD3 UR6, UPT, UPT, UR7, -0x2, URZ ;  /* 0xfffffffe07067890 */ /* 0x000fe2000fffe0ff */
[C-C-:B------:R-:W-:Y:S01]  /*17f0*/  IMAD R7, R0.reuse, UR9, R25.reuse ;  /* 0x0000000900077c24 */ /* 0x140fe2000f8e0219 */
[----:B------:R-:W2:Y:S01]  /*1800*/  LDCU UR14, c[0x0][0x3a8] ;  /* 0x00007500ff0e77ac */ /* 0x000ea20008000800 */
[----:B------:R-:W-:-:S03]  /*1810*/  IMAD R6, R0, UR12, R25 ;  /* 0x0000000c00067c24 */ /* 0x000fc6000f8e0219 */
[----:B------:R-:W3:Y:S01]  /*1820*/  LDC.64 R14, c[0x0][0x388] ;  /* 0x0000e200ff0e7b82 */ /* 0x000ee20000000a00 */
[----:B------:R-:W4:Y:S01]  /*1830*/  LDCU UR15, c[0x0][0x3ac] ;  /* 0x00007580ff0f77ac */ /* 0x000f220008000800 */
[----:B------:R-:W-:Y:S01]  /*1840*/  UIADD3 UR5, UPT, UPT, -UR5, URZ, URZ ;  /* 0x000000ff05057290 */ /* 0x000fe2000fffe1ff */
[----:B------:R-:W-:-:S05]  /*1850*/  UMOV UR7, 0x2 ;  /* 0x0000000200077882 */ /* 0x000fca0000000000 */
[----:B------:R-:W0:Y:S06]  /*1860*/  LDC.64 R16, c[0x0][0x3b8] ;  /* 0x0000ee00ff107b82 */ /* 0x000e2c0000000a00 */
.L_x_41:
[----:B-12---:R-:W2:Y:S08]  /*1870*/  LDC.64 R28, c[0x0][0x388] ;  /* 0x0000e200ff1c7b82 */ /* 0x006eb00000000a00 */
[----:B------:R-:W4:Y:S08]  /*1880*/  LDC.64 R20, c[0x0][0x380] ;  /* 0x0000e000ff147b82 */ /* 0x000f300000000a00 */
[----:B------:R-:W1:Y:S01]  /*1890*/  LDC.64 R22, c[0x0][0x390] ;  /* 0x0000e400ff167b82 */ /* 0x000e620000000a00 */
[----:B--2---:R-:W-:-:S05]  /*18a0*/  IMAD.WIDE R28, R9, 0x4, R28 ;  /* 0x00000004091c7825 */ /* 0x004fca00078e021c */
[----:B------:R-:W2:Y:S01]  /*18b0*/  LDG.E.CONSTANT R2, desc[UR16][R28.64] ;  /* 0x000000101c027981 */ /* 0x000ea2000c1e9900 */
[----:B----4-:R-:W-:-:S05]  /*18c0*/  IMAD.WIDE R20, R9, 0x4, R20 ;  /* 0x0000000409147825 */ /* 0x010fca00078e0214 */
[----:B------:R-:W4:Y:S01]  /*18d0*/  LDG.E.CONSTANT R3, desc[UR16][R20.64] ;  /* 0x0000001014037981 */ /* 0x000f22000c1e9900 */
[----:B-1----:R-:W-:-:S05]  /*18e0*/  IMAD.WIDE R26, R9, 0x4, R22 ;  /* 0x00000004091a7825 */ /* 0x002fca00078e0216 */
[----:B-----5:R1:W5:Y:S01]  /*18f0*/  LDG.E.CONSTANT R18, desc[UR16][R26.64] ;  /* 0x000000101a127981 */ /* 0x020362000c1e9900 */
[----:B------:R-:W-:-:S04]  /*1900*/  UIADD3 UR4, UPT, UPT, UR7, -0x1, URZ ;  /* 0xffffffff07047890 */ /* 0x000fc8000fffe0ff */
[----:B------:R-:W-:Y:S01]  /*1910*/  UISETP.GE.AND UP0, UPT, UR4, UR14, UPT ;  /* 0x0000000e0400728c */ /* 0x000fe2000bf06270 */
[--C-:B--2---:R-:W-:Y:S01]  /*1920*/  FADD R30, R2, -R19.reuse ;  /* 0x80000013021e7221 */ /* 0x104fe20000000000 */
[C---:B----4-:R-:W-:Y:S01]  /*1930*/  FADD R19, R3.reuse, -R19 ;  /* 0x8000001303137221 */ /* 0x050fe20000000000 */
[----:B------:R-:W-:-:S05]  /*1940*/  FADD R0, R3, -R2 ;  /* 0x8000000203007221 */ /* 0x000fca0000000000 */
[----:B------:R-:W-:Y:S01]  /*1950*/  FMNMX3 R19, |R19|, |R30|, R0, !PT ;  /* 0x4000001e13137276 */ /* 0x000fe20007800200 */
[----:B-1----:R-:W-:Y:S06]  /*1960*/  BRA.U UP0, `(.L_x_28) ;  /* 0x0000000100487547 */ /* 0x002fec000b800000 */
[----:B------:R-:W1:Y:S01]  /*1970*/  MUFU.RCP R27, R24 ;  /* 0x00000018001b7308 */ /* 0x000e620000001000 */
[----:B------:R-:W-:Y:S01]  /*1980*/  FADD R12, -R12, R19 ;  /* 0x000000130c0c7221 */ /* 0x000fe20000000100 */
[----:B------:R-:W-:-:S03]  /*1990*/  ISETP.NE.AND P2, PT, RZ, UR6, PT ;  /* 0x00000006ff007c0c */ /* 0x000fc6000bf45270 */
[----:B------:R-:W-:-:S04]  /*19a0*/  FADD R35, R12, R5 ;  /* 0x000000050c237221 */ /* 0x000fc80000000000 */
[----:B------:R-:W2:Y:S01]  /*19b0*/  FCHK P0, R35, R24 ;  /* 0x0000001823007302 */ /* 0x000ea20000000000 */
[----:B------:R-:W-:-:S04]  /*19c0*/  FADD R5, R35, -R5 ;  /* 0x8000000523057221 */ /* 0x000fc80000000000 */
[----:B------:R-:W-:Y:S01]  /*19d0*/  FADD R12, -R12, R5 ;  /* 0x000000050c0c7221 */ /* 0x000fe20000000100 */
[----:B------:R-:W-:Y:S01]  /*19e0*/  MOV R5, R35 ;  /* 0x0000002300057202 */ /* 0x000fe20000000f00 */
[----:B-1----:R-:W-:-:S04]  /*19f0*/  FFMA R0, -R24, R27, 1 ;  /* 0x3f80000018007423 */ /* 0x002fc8000000011b */
[----:B------:R-:W-:-:S04]  /*1a00*/  FFMA R0, R27, R0, R27 ;  /* 0x000000001b007223 */ /* 0x000fc8000000001b */
[----:B------:R-:W-:-:S04]  /*1a10*/  FFMA R19, R0, R35, RZ ;  /* 0x0000002300137223 */ /* 0x000fc800000000ff */
[----:B------:R-:W-:-:S04]  /*1a20*/  FFMA R26, -R24, R19, R35 ;  /* 0x00000013181a7223 */ /* 0x000fc80000000123 */
[----:B------:R-:W-:Y:S01]  /*1a30*/  FFMA R0, R0, R26, R19 ;  /* 0x0000001a00007223 */ /* 0x000fe20000000013 */
[----:B--2---:R-:W-:Y:S06]  /*1a40*/  @!P0 BRA `(.L_x_29) ;  /* 0x0000000000088947 */ /* 0x004fec0003800000 */
[----:B------:R-:W-:-:S07]  /*1a50*/  MOV R26, 0x1a70 ;  /* 0x00001a70001a7802 */ /* 0x000fce0000000f00 */
[----:B0--3-5:R-:W-:Y:S05]  /*1a60*/  CALL.REL.NOINC `($__internal_1_$__cuda_sm3x_div_rn_noftz_f32_slowpath) ;  /* 0x0000001000847944 */ /* 0x029fea0003c00000 */
.L_x_29:
[----:B------:R-:W-:Y:S01]  /*1a70*/  FSEL R4, R0, R4, !P2 ;  /* 0x0000000400047208 */ /* 0x000fe20005000000 */
[----:B------:R-:W-:Y:S06]  /*1a80*/  BRA `(.L_x_30) ;  /* 0x0000000000087947 */ /* 0x000fec0003800000 */
.L_x_28:
[----:B------:R-:W-:-:S04]  /*1a90*/  FADD R19, R19, -R4 ;  /* 0x8000000413137221 */ /* 0x000fc80000000000 */
[----:B------:R-:W-:-:S07]  /*1aa0*/  FFMA R4, R19, R13, R4 ;  /* 0x0000000d13047223 */ /* 0x000fce0000000004 */
.L_x_30:
[----:B---3--:R-:W-:-:S04]  /*1ab0*/  IMAD.WIDE R26, R9, 0x4, R14 ;  /* 0x00000004091a7825 */ /* 0x008fc800078e020e */
[C---:B0-----:R-:W-:Y:S01]  /*1ac0*/  IMAD.WIDE R34, R11.reuse, 0x4, R20 ;  /* 0x000000040b227825 */ /* 0x041fe200078e0214 */
[----:B------:R-:W-:Y:S01]  /*1ad0*/  UISETP.GE.AND UP1, UPT, UR7, UR14, UPT ;  /* 0x0000000e0700728c */ /* 0x000fe2000bf26270 */
[----:B------:R-:W0:Y:S02]  /*1ae0*/  LDC.64 R38, c[0x0][0x3c0] ;  /* 0x0000f000ff267b82 */ /* 0x000e240000000a00 */
[----:B------:R-:W-:Y:S02]  /*1af0*/  IMAD.WIDE R26, R11, 0x4, R26 ;  /* 0x000000040b1a7825 */ /* 0x000fe400078e021a */
[----:B------:R-:W2:Y:S04]  /*1b00*/  LDG.E.CONSTANT R34, desc[UR16][R34.64] ;  /* 0x0000001022227981 */ /* 0x000ea8000c1e9900 */
[----:B------:R-:W3:Y:S01]  /*1b10*/  LDG.E.CONSTANT R33, desc[UR16][R26.64] ;  /* 0x000000101a217981 */ /* 0x000ee2000c1e9900 */
[----:B------:R-:W-:-:S04]  /*1b20*/  IMAD.WIDE R20, R9, 0x4, R22 ;  /* 0x0000000409147825 */ /* 0x000fc800078e0216 */
[----:B------:R-:W-:-:S05]  /*1b30*/  IMAD.WIDE R20, R11, 0x4, R20 ;  /* 0x000000040b147825 */ /* 0x000fca00078e0214 */
[----:B------:R1:W5:Y:S01]  /*1b40*/  LDG.E.CONSTANT R32, desc[UR16][R20.64] ;  /* 0x0000001014207981 */ /* 0x000362000c1e9900 */
[----:B------:R-:W-:Y:S01]  /*1b50*/  PLOP3.LUT P0, PT, PT, PT, UP1, 0x80, 0x8 ;  /* 0x000000000008781c */ /* 0x000fe20003f0f018 */
[----:B------:R-:W-:-:S04]  /*1b60*/  UIADD3 UR8, UPT, UPT, UR10, 0x1, URZ ;  /* 0x000000010a087890 */ /* 0x000fc8000fffe0ff */
[----:B------:R-:W-:Y:S01]  /*1b70*/  UISETP.GE.AND UP0, UPT, UR8, UR11, UPT ;  /* 0x0000000b0800728c */ /* 0x000fe2000bf06270 */
[C---:B--2--5:R-:W-:Y:S01]  /*1b80*/  FADD R19, -R18.reuse, R34 ;  /* 0x0000002212137221 */ /* 0x064fe20000000100 */
[--C-:B---3--:R-:W-:Y:S01]  /*1b90*/  FADD R18, -R18, R33.reuse ;  /* 0x0000002112127221 */ /* 0x108fe20000000100 */
[----:B------:R-:W-:-:S05]  /*1ba0*/  FADD R0, R34, -R33 ;  /* 0x8000002122007221 */ /* 0x000fca0000000000 */
[----:B------:R-:W-:-:S05]  /*1bb0*/  FMNMX3 R29, |R19|, |R18|, R0, !PT ;  /* 0x40000012131d7276 */ /* 0x000fca0007800200 */
[----:B------:R-:W-:-:S04]  /*1bc0*/  @P0 FADD R19, R29, -R4 ;  /* 0x800000041d130221 */ /* 0x000fc80000000000 */
[----:B------:R-:W-:-:S05]  /*1bd0*/  @P0 FFMA R19, R19, R13, R4 ;  /* 0x0000000d13130223 */ /* 0x000fca0000000004 */
[----:B------:R-:W-:Y:S01]  /*1be0*/  @P0 R2UR UR4, R19 ;  /* 0x00000000130402ca */ /* 0x000fe200000e0000 */
[----:B01----:R-:W-:-:S14]  /*1bf0*/  BRA.U !UP0, `(.L_x_31) ;  /* 0x0000000108187547 */ /* 0x003fdc000b800000 */
[C---:B------:R-:W-:Y:S01]  /*1c00*/  FFMA R21, R4.reuse, -UR15, R3 ;  /* 0x8000000f04157c23 */ /* 0x040fe20008000003 */
[----:B------:R-:W-:Y:S01]  /*1c10*/  FFMA R27, R4, UR15, R2 ;  /* 0x0000000f041b7c23 */ /* 0x000fe20008000002 */
[----:B------:R-:W-:-:S04]  /*1c20*/  IMAD.WIDE R18, R9, 0x4, R16 ;  /* 0x0000000409127825 */ /* 0x000fc800078e0210 */
[----:B------:R-:W-:Y:S01]  /*1c30*/  IMAD.WIDE R2, R9, 0x4, R38 ;  /* 0x0000000409027825 */ /* 0x000fe200078e0226 */
[----:B------:R0:W-:Y:S04]  /*1c40*/  STG.E desc[UR16][R18.64], R21 ;  /* 0x0000001512007986 */ /* 0x0001e8000c101910 */
[----:B------:R0:W-:Y:S02]  /*1c50*/  STG.E desc[UR16][R2.64], R27 ;  /* 0x0000001b02007986 */ /* 0x0001e4000c101910 */
.L_x_31:
[----:B------:R-:W-:Y:S05]  /*1c60*/  BRA.U UP1, `(.L_x_32) ;  /* 0x0000000101507547 */ /* 0x000fea000b800000 */
[----:B0-----:R-:W0:Y:S01]  /*1c70*/  MUFU.RCP R19, R24 ;  /* 0x0000001800137308 */ /* 0x001e220000001000 */
[----:B------:R-:W-:Y:S01]  /*1c80*/  FADD R12, -R12, R29 ;  /* 0x0000001d0c0c7221 */ /* 0x000fe20000000100 */
[----:B------:R-:W-:-:S03]  /*1c90*/  UISETP.NE.AND UP0, UPT, UR6, 0x1, UPT ;  /* 0x000000010600788c */ /* 0x000fc6000bf05270 */
[----:B------:R-:W-:-:S04]  /*1ca0*/  FADD R3, R5, R12 ;  /* 0x0000000c05037221 */ /* 0x000fc80000000000 */
        /* <DEDUP_REMOVED lines=11> */
[----:B------:R-:W-:Y:S05]  /*1d60*/  CALL.REL.NOINC `($__internal_1_$__cuda_sm3x_div_rn_noftz_f32_slowpath) ;  /* 0x0000000c00c47944 */ /* 0x000fea0003c00000 */
.L_x_33:
[----:B------:R-:W-:Y:S02]  /*1d70*/  PLOP3.LUT P0, PT, PT, PT, UP0, 0x40, 0x4 ;  /* 0x000000000004781c */ /* 0x000fe40003f0e808 */
[----:B------:R-:W-:Y:S02]  /*1d80*/  MOV R5, R3 ;  /* 0x0000000300057202 */ /* 0x000fe40000000f00 */
[----:B------:R-:W-:-:S04]  /*1d90*/  FSEL R0, R0, R4, P0 ;  /* 0x0000000400007208 */ /* 0x000fc80000000000 */
[----:B------:R-:W-:-:S15]  /*1da0*/  R2UR UR4, R0 ;  /* 0x00000000000472ca */ /* 0x000fde00000e0000 */
.L_x_32:
[----:B0-----:R-:W0:Y:S08]  /*1db0*/  LDC.64 R18, c[0x0][0x380] ;  /* 0x0000e000ff127b82 */ /* 0x001e300000000a00 */
[----:B------:R-:W1:Y:S01]  /*1dc0*/  LDC.64 R20, c[0x0][0x388] ;  /* 0x0000e200ff147b82 */ /* 0x000e620000000a00 */
[----:B------:R-:W-:-:S04]  /*1dd0*/  IMAD.WIDE R22, R9, 0x4, R22 ;  /* 0x0000000409167825 */ /* 0x000fc800078e0216 */
[----:B0-----:R-:W-:-:S04]  /*1de0*/  IMAD.WIDE R18, R9, 0x4, R18 ;  /* 0x0000000409127825 */ /* 0x001fc800078e0212 */
[----:B------:R-:W-:-:S04]  /*1df0*/  IMAD.WIDE R18, R11, 0x4, R18 ;  /* 0x000000040b127825 */ /* 0x000fc800078e0212 */
[----:B-1----:R-:W-:-:S04]  /*1e00*/  IMAD.WIDE R20, R9, 0x4, R20 ;  /* 0x0000000409147825 */ /* 0x002fc800078e0214 */
[----:B------:R-:W-:-:S04]  /*1e10*/  IMAD.WIDE R18, R11, 0x4, R18 ;  /* 0x000000040b127825 */ /* 0x000fc800078e0212 */
[C---:B------:R-:W-:Y:S01]  /*1e20*/  IMAD.WIDE R20, R11.reuse, 0x4, R20 ;  /* 0x000000040b147825 */ /* 0x040fe200078e0214 */
[----:B------:R-:W2:Y:S03]  /*1e30*/  LDG.E.CONSTANT R4, desc[UR16][R18.64] ;  /* 0x0000001012047981 */ /* 0x000ea6000c1e9900 */
[----:B------:R-:W-:-:S05]  /*1e40*/  IMAD.WIDE R20, R11, 0x4, R20 ;  /* 0x000000040b147825 */ /* 0x000fca00078e0214 */
[----:B------:R-:W3:Y:S01]  /*1e50*/  LDG.E.CONSTANT R3, desc[UR16][R20.64] ;  /* 0x0000001014037981 */ /* 0x000ee2000c1e9900 */
[----:B------:R-:W-:-:S04]  /*1e60*/  IMAD.WIDE R22, R11, 0x4, R22 ;  /* 0x000000040b167825 */ /* 0x000fc800078e0216 */
[----:B------:R-:W-:-:S05]  /*1e70*/  IMAD.WIDE R22, R11, 0x4, R22 ;  /* 0x000000040b167825 */ /* 0x000fca00078e0216 */
[----:B------:R0:W5:Y:S01]  /*1e80*/  LDG.E.CONSTANT R2, desc[UR16][R22.64] ;  /* 0x0000001016027981 */ /* 0x000162000c1e9900 */
[----:B------:R-:W-:-:S04]  /*1e90*/  UIADD3 UR8, UPT, UPT, UR7, 0x1, URZ ;  /* 0x0000000107087890 */ /* 0x000fc8000fffe0ff */
[----:B------:R-:W-:Y:S02]  /*1ea0*/  UISETP.GE.AND UP1, UPT, UR8, UR14, UPT ;  /* 0x0000000e0800728c */ /* 0x000fe4000bf26270 */
[----:B------:R-:W-:-:S04]  /*1eb0*/  UIADD3 UR8, UPT, UPT, UR10, 0x2, URZ ;  /* 0x000000020a087890 */ /* 0x000fc8000fffe0ff */
[----:B------:R-:W-:Y:S01]  /*1ec0*/  PLOP3.LUT P0, PT, PT, PT, UP1, 0x80, 0x8 ;  /* 0x000000000008781c */ /* 0x000fe20003f0f018 */
[----:B------:R-:W-:Y:S01]  /*1ed0*/  UISETP.GE.AND UP0, UPT, UR8, UR11, UPT ;  /* 0x0000000b0800728c */ /* 0x000fe2000bf06270 */
[C---:B--2---:R-:W-:Y:S01]  /*1ee0*/  FADD R0, -R32.reuse, R4 ;  /* 0x0000000420007221 */ /* 0x044fe20000000100 */
[--C-:B---3--:R-:W-:Y:S01]  /*1ef0*/  FADD R32, -R32, R3.reuse ;  /* 0x0000000320207221 */ /* 0x108fe20000000100 */
[----:B------:R-:W-:-:S05]  /*1f00*/  FADD R29, R4, -R3 ;  /* 0x80000003041d7221 */ /* 0x000fca0000000000 */
[----:B------:R-:W-:-:S05]  /*1f10*/  FMNMX3 R29, |R0|, |R32|, R29, !PT ;  /* 0x40000020001d7276 */ /* 0x000fca000780021d */
[----:B------:R-:W-:Y:S01]  /*1f20*/  @P0 FADD R0, R29, -UR4 ;  /* 0x800000041d000e21 */ /* 0x000fe20008000000 */
[----:B0-----:R-:W-:Y:S06]  /*1f30*/  BRA.U !UP0, `(.L_x_34) ;  /* 0x00000001081c7547 */ /* 0x001fec000b800000 */
[----:B------:R-:W-:Y:S01]  /*1f40*/  MOV R27, UR15 ;  /* 0x0000000f001b7c02 */ /* 0x000fe20008000f00 */
[----:B------:R-:W-:-:S04]  /*1f50*/  IMAD.WIDE R38, R8, 0x4, R38 ;  /* 0x0000000408267825 */ /* 0x000fc800078e0226 */
[C---:B------:R-:W-:Y:S01]  /*1f60*/  FFMA R31, -R27.reuse, UR4, R34 ;  /* 0x000000041b1f7c23 */ /* 0x040fe20008000122 */
[----:B------:R-:W-:Y:S01]  /*1f70*/  FFMA R33, R27, UR4, R33 ;  /* 0x000000041b217c23 */ /* 0x000fe20008000021 */
[----:B------:R-:W-:-:S05]  /*1f80*/  IMAD.WIDE R26, R8, 0x4, R16 ;  /* 0x00000004081a7825 */ /* 0x000fca00078e0210 */
[----:B------:R0:W-:Y:S04]  /*1f90*/  STG.E desc[UR16][R26.64], R31 ;  /* 0x0000001f1a007986 */ /* 0x0001e8000c101910 */
[----:B------:R0:W-:Y:S02]  /*1fa0*/  STG.E desc[UR16][R38.64], R33 ;  /* 0x0000002126007986 */ /* 0x0001e4000c101910 */
.L_x_34:
[----:B0-----:R-:W-:Y:S01]  /*1fb0*/  @P0 FFMA R33, R0, R13, UR4 ;  /* 0x0000000400210e23 */ /* 0x001fe2000800000d */
[----:B------:R-:W-:Y:S06]  /*1fc0*/  BRA.U UP1, `(.L_x_35) ;  /* 0x00000001014c7547 */ /* 0x000fec000b800000 */
[----:B------:R-:W0:Y:S01]  /*1fd0*/  MUFU.RCP R27, R24 ;  /* 0x00000018001b7308 */ /* 0x000e220000001000 */
        /* <DEDUP_REMOVED lines=15> */
.L_x_36:
[----:B------:R-:W-:Y:S02]  /*20d0*/  PLOP3.LUT P0, PT, PT, PT, UP0, 0x40, 0x4 ;  /* 0x000000000004781c */ /* 0x000fe40003f0e808 */
[----:B------:R-:W-:Y:S02]  /*20e0*/  MOV R5, R33 ;  /* 0x0000002100057202 */ /* 0x000fe40000000f00 */
[----:B------:R-:W-:-:S09]  /*20f0*/  FSEL R33, R0, UR4, P0 ;  /* 0x0000000400217c08 */ /* 0x000fd20008000000 */
.L_x_35:
[----:B------:R-:W-:-:S04]  /*2100*/  IMAD.WIDE R26, R11, 0x4, R18 ;  /* 0x000000040b1a7825 */ /* 0x000fc800078e0212 */
[C---:B------:R-:W-:Y:S01]  /*2110*/  IMAD.WIDE R20, R11.reuse, 0x4, R20 ;  /* 0x000000040b147825 */ /* 0x040fe200078e0214 */
[----:B------:R-:W2:Y:S05]  /*2120*/  LDG.E.CONSTANT R18, desc[UR16][R26.64] ;  /* 0x000000101a127981 */ /* 0x000eaa000c1e9900 */
[----:B------:R-:W3:Y:S01]  /*2130*/  LDG.E.CONSTANT R21, desc[UR16][R20.64] ;  /* 0x0000001014157981 */ /* 0x000ee2000c1e9900 */
[----:B------:R-:W-:-:S05]  /*2140*/  IMAD.WIDE R22, R11, 0x4, R22 ;  /* 0x000000040b167825 */ /* 0x000fca00078e0216 */
[----:B------:R0:W5:Y:S01]  /*2150*/  LDG.E.CONSTANT R19, desc[UR16][R22.64] ;  /* 0x0000001016137981 */ /* 0x000162000c1e9900 */
[----:B------:R-:W-:-:S06]  /*2160*/  UIADD3 UR4, UPT, UPT, UR7, 0x2, URZ ;  /* 0x0000000207047890 */ /* 0x000fcc000fffe0ff */
[----:B------:R-:W-:Y:S01]  /*2170*/  ISETP.LE.AND P0, PT, R10, UR4, PT ;  /* 0x000000040a007c0c */ /* 0x000fe2000bf03270 */
[----:B------:R-:W-:-:S04]  /*2180*/  UIADD3 UR4, UPT, UPT, UR10, 0x3, URZ ;  /* 0x000000030a047890 */ /* 0x000fc8000fffe0ff */
[----:B------:R-:W-:Y:S01]  /*2190*/  UISETP.GE.AND UP0, UPT, UR4, UR11, UPT ;  /* 0x0000000b0400728c */ /* 0x000fe2000bf06270 */
[C---:B--2--5:R-:W-:Y:S01]  /*21a0*/  FADD R29, -R2.reuse, R18 ;  /* 0x00000012021d7221 */ /* 0x064fe20000000100 */
[--C-:B---3--:R-:W-:Y:S01]  /*21b0*/  FADD R2, -R2, R21.reuse ;  /* 0x0000001502027221 */ /* 0x108fe20000000100 */
[----:B------:R-:W-:-:S05]  /*21c0*/  FADD R0, R18, -R21 ;  /* 0x8000001512007221 */ /* 0x000fca0000000000 */
[----:B------:R-:W-:-:S05]  /*21d0*/  FMNMX3 R28, |R29|, |R2|, R0, !PT ;  /* 0x400000021d1c7276 */ /* 0x000fca0007800200 */
[----:B------:R-:W-:Y:S01]  /*21e0*/  @P0 FADD R0, R28, -R33 ;  /* 0x800000211c000221 */ /* 0x000fe20000000000 */
[----:B0-----:R-:W-:Y:S06]  /*21f0*/  BRA.U !UP0, `(.L_x_37) ;  /* 0x00000001081c7547 */ /* 0x001fec000b800000 */
[----:B------:R-:W0:Y:S01]  /*2200*/  LDC.64 R22, c[0x0][0x3c0] ;  /* 0x0000f000ff167b82 */ /* 0x000e220000000a00 */
[C---:B------:R-:W-:Y:S01]  /*2210*/  FFMA R29, R33.reuse, UR15, R3 ;  /* 0x0000000f211d7c23 */ /* 0x040fe20008000003 */
[----:B------:R-:W-:Y:S01]  /*2220*/  FFMA R27, R33, -UR15, R4 ;  /* 0x8000000f211b7c23 */ /* 0x000fe20008000004 */
[----:B------:R-:W-:-:S05]  /*2230*/  IMAD.WIDE R2, R7, 0x4, R16 ;  /* 0x0000000407027825 */ /* 0x000fca00078e0210 */
[----:B------:R1:W-:Y:S01]  /*2240*/  STG.E desc[UR16][R2.64], R27 ;  /* 0x0000001b02007986 */ /* 0x0003e2000c101910 */
[----:B0-----:R-:W-:-:S05]  /*2250*/  IMAD.WIDE R22, R7, 0x4, R22 ;  /* 0x0000000407167825 */ /* 0x001fca00078e0216 */
[----:B------:R1:W-:Y:S02]  /*2260*/  STG.E desc[UR16][R22.64], R29 ;  /* 0x0000001d16007986 */ /* 0x0003e4000c101910 */
.L_x_37:
[----:B------:R-:W-:Y:S01]  /*2270*/  @P0 FFMA R4, R0, R13, R33 ;  /* 0x0000000d00040223 */ /* 0x000fe20000000021 */
[----:B------:R-:W-:Y:S06]  /*2280*/  @P0 BRA `(.L_x_38) ;  /* 0x0000000000480947 */ /* 0x000fec0003800000 */
[----:B-1----:R-:W0:Y:S01]  /*2290*/  MUFU.RCP R3, R24 ;  /* 0x0000001800037308 */ /* 0x002e220000001000 */
[----:B------:R-:W-:Y:S01]  /*22a0*/  FADD R12, -R12, R28 ;  /* 0x0000001c0c0c7221 */ /* 0x000fe20000000100 */
[----:B------:R-:W-:-:S03]  /*22b0*/  UISETP.NE.AND UP0, UPT, UR6, 0x3, UPT ;  /* 0x000000030600788c */ /* 0x000fc6000bf05270 */
[----:B------:R-:W-:-:S04]  /*22c0*/  FADD R35, R12, R5 ;  /* 0x000000050c237221 */ /* 0x000fc80000000000 */
[----:B------:R-:W1:Y:S01]  /*22d0*/  FCHK P0, R35, R24 ;  /* 0x0000001823007302 */ /* 0x000e620000000000 */
[----:B------:R-:W-:-:S04]  /*22e0*/  FADD R5, R35, -R5 ;  /* 0x8000000523057221 */ /* 0x000fc80000000000 */
[----:B------:R-:W-:Y:S01]  /*22f0*/  FADD R12, -R12, R5 ;  /* 0x000000050c0c7221 */ /* 0x000fe20000000100 */
[----:B------:R-:W-:Y:S01]  /*2300*/  MOV R5, R35 ;  /* 0x0000002300057202 */ /* 0x000fe20000000f00 */
[----:B0-----:R-:W-:-:S04]  /*2310*/  FFMA R0, -R24, R3, 1 ;  /* 0x3f80000018007423 */ /* 0x001fc80000000103 */
[----:B------:R-:W-:-:S04]  /*2320*/  FFMA R0, R3, R0, R3 ;  /* 0x0000000003007223 */ /* 0x000fc80000000003 */
[----:B------:R-:W-:-:S04]  /*2330*/  FFMA R3, R0, R35, RZ ;  /* 0x0000002300037223 */ /* 0x000fc800000000ff */
[----:B------:R-:W-:-:S04]  /*2340*/  FFMA R2, -R24, R3, R35 ;  /* 0x0000000318027223 */ /* 0x000fc80000000123 */
[----:B------:R-:W-:Y:S01]  /*2350*/  FFMA R0, R0, R2, R3 ;  /* 0x0000000200007223 */ /* 0x000fe20000000003 */
[----:B-1----:R-:W-:Y:S06]  /*2360*/  @!P0 BRA `(.L_x_39) ;  /* 0x0000000000088947 */ /* 0x002fec0003800000 */
[----:B------:R-:W-:-:S07]  /*2370*/  MOV R26, 0x2390 ;  /* 0x00002390001a7802 */ /* 0x000fce0000000f00 */
[----:B------:R-:W-:Y:S05]  /*2380*/  CALL.REL.NOINC `($__internal_1_$__cuda_sm3x_div_rn_noftz_f32_slowpath) ;  /* 0x00000008003c7944 */ /* 0x000fea0003c00000 */
.L_x_39:
[----:B------:R-:W-:-:S04]  /*2390*/  PLOP3.LUT P0, PT, PT, PT, UP0, 0x40, 0x4 ;  /* 0x000000000004781c */ /* 0x000fc80003f0e808 */
[----:B------:R-:W-:-:S09]  /*23a0*/  FSEL R4, R0, R33, P0 ;  /* 0x0000002100047208 */ /* 0x000fd20000000000 */
.L_x_38:
[----:B------:R-:W-:-:S04]  /*23b0*/  UIADD3 UR10, UPT, UPT, UR10, 0x4, URZ ;  /* 0x000000040a0a7890 */ /* 0x000fc8000fffe0ff */
[----:B------:R-:W-:-:S09]  /*23c0*/  UISETP.GE.AND UP0, UPT, UR10, UR11, UPT ;  /* 0x0000000b0a00728c */ /* 0x000fd2000bf06270 */
[----:B------:R-:W-:Y:S05]  /*23d0*/  BRA.U !UP0, `(.L_x_40) ;  /* 0x00000001081c7547 */ /* 0x000fea000b800000 */
[----:B-1----:R-:W0:Y:S01]  /*23e0*/  LDC.64 R2, c[0x0][0x3c0] ;  /* 0x0000f000ff027b82 */ /* 0x002e220000000a00 */
[C---:B------:R-:W-:Y:S01]  /*23f0*/  FFMA R27, R4.reuse, UR15, R21 ;  /* 0x0000000f041b7c23 */ /* 0x040fe20008000015 */
[----:B------:R-:W-:Y:S01]  /*2400*/  FFMA R23, R4, -UR15, R18 ;  /* 0x8000000f04177c23 */ /* 0x000fe20008000012 */
[----:B------:R-:W-:-:S05]  /*2410*/  IMAD.WIDE R20, R6, 0x4, R16 ;  /* 0x0000000406147825 */ /* 0x000fca00078e0210 */
[----:B------:R2:W-:Y:S01]  /*2420*/  STG.E desc[UR16][R20.64], R23 ;  /* 0x0000001714007986 */ /* 0x0005e2000c101910 */
[----:B0-----:R-:W-:-:S05]  /*2430*/  IMAD.WIDE R2, R6, 0x4, R2 ;  /* 0x0000000406027825 */ /* 0x001fca00078e0202 */
[----:B------:R2:W-:Y:S02]  /*2440*/  STG.E desc[UR16][R2.64], R27 ;  /* 0x0000001b02007986 */ /* 0x0005e4000c101910 */
.L_x_40:
[----:B------:R-:W-:Y:S01]  /*2450*/  UIADD3 UR5, UPT, UPT, UR5, 0x4, URZ ;  /* 0x0000000405057890 */ /* 0x000fe2000fffe0ff */
[----:B------:R-:W-:Y:S01]  /*2460*/  IMAD.MOV.U32 R0, RZ, RZ, R11 ;  /* 0x000000ffff007224 */ /* 0x000fe200078e000b */
[----:B------:R-:W-:Y:S02]  /*2470*/  UIADD3 UR7, UPT, UPT, UR7, 0x4, URZ ;  /* 0x0000000407077890 */ /* 0x000fe4000fffe0ff */
[----:B------:R-:W-:Y:S02]  /*2480*/  UISETP.NE.AND UP0, UPT, UR5, URZ, UPT ;  /* 0x000000ff0500728c */ /* 0x000fe4000bf05270 */
[C---:B------:R-:W-:Y:S01]  /*2490*/  LEA R8, R0.reuse, R8, 0x2 ;  /* 0x0000000800087211 */ /* 0x040fe200078e10ff */
[----:B------:R-:W-:Y:S01]  /*24a0*/  UIADD3 UR6, UPT, UPT, UR6, -0x4, URZ ;  /* 0xfffffffc06067890 */ /* 0x000fe2000fffe0ff */
[C---:B------:R-:W-:Y:S02]  /*24b0*/  LEA R7, R0.reuse, R7, 0x2 ;  /* 0x0000000700077211 */ /* 0x040fe400078e10ff */
[----:B------:R-:W-:-:S02]  /*24c0*/  LEA R6, R0, R6, 0x2 ;  /* 0x0000000600067211 */ /* 0x000fc400078e10ff */
[----:B------:R-:W-:Y:S01]  /*24d0*/  LEA R9, R0, R9, 0x2 ;  /* 0x0000000900097211 */ /* 0x000fe200078e10ff */
[----:B------:R-:W-:Y:S06]  /*24e0*/  BRA.U UP0, `(.L_x_41) ;  /* 0xfffffff100e07547 */ /* 0x000fec000b83ffff */
[----:B------:R-:W-:Y:S02]  /*24f0*/  UIADD3 UR4, UPT, UPT, UR10, 0x1, URZ ;  /* 0x000000010a047890 */ /* 0x000fe4000fffe0ff */
[----:B------:R-:W-:-:S12]  /*2500*/  UIADD3 UR5, UPT, UPT, UR7, -0x1, URZ ;  /* 0xffffffff07057890 */ /* 0x000fd8000fffe0ff */
.L_x_27:
[----:B------:R-:W-:-:S13]  /*2510*/  ISETP.NE.AND P0, PT, RZ, UR13, PT ;  /* 0x0000000dff007c0c */ /* 0x000fda000bf05270 */
[----:B------:R-:W-:Y:S05]  /*2520*/  @!P0 EXIT ;  /* 0x000000000000894d */ /* 0x000fea0003800000 */
[----:B-12---:R-:W0:Y:S01]  /*2530*/  LDC R2, c[0x0][0x3a0] ;  /* 0x0000e800ff027b82 */ /* 0x006e220000000800 */
[----:B------:R-:W1:Y:S01]  /*2540*/  LDCU UR6, c[0x0][0x3a8] ;  /* 0x00007500ff0677ac */ /* 0x000e620008000800 */
[----:B------:R-:W-:Y:S01]  /*2550*/  IMAD R25, R0, UR4, R25 ;  /* 0x0000000400197c24 */ /* 0x000fe2000f8e0219 */
[----:B------:R-:W2:Y:S05]  /*2560*/  LDCU UR9, c[0x0][0x3ac] ;  /* 0x00007580ff0977ac */ /* 0x000eaa0008000800 */
[----:B------:R-:W3:Y:S01]  /*2570*/  LDC R3, c[0x0][0x3a8] ;  /* 0x0000ea00ff037b82 */ /* 0x000ee20000000800 */
[----:B------:R-:W-:Y:S02]  /*2580*/  UIADD3 UR7, UPT, UPT, UR5, 0x1, URZ ;  /* 0x0000000105077890 */ /* 0x000fe4000fffe0ff */
[----:B------:R-:W-:-:S05]  /*2590*/  UIADD3 UR8, UPT, UPT, -UR13, URZ, URZ ;  /* 0x000000ff0d087290 */ /* 0x000fca000fffe1ff */
[----:B------:R-:W4:Y:S01]  /*25a0*/  LDC.64 R14, c[0x0][0x3b8] ;  /* 0x0000ee00ff0e7b82 */ /* 0x000f220000000a00 */
[----:B-1----:R-:W-:-:S07]  /*25b0*/  UIADD3 UR6, UPT, UPT, UR5, -UR6, URZ ;  /* 0x8000000605067290 */ /* 0x002fce000fffe0ff */
[----:B------:R-:W1:Y:S08]  /*25c0*/  LDC.64 R6, c[0x0][0x3c0] ;  /* 0x0000f000ff067b82 */ /* 0x000e700000000a00 */
[----:B------:R-:W0:Y:S08]  /*25d0*/  LDC.64 R16, c[0x0][0x390] ;  /* 0x0000e400ff107b82 */ /* 0x000e300000000a00 */
[----:B------:R-:W0:Y:S08]  /*25e0*/  LDC.64 R22, c[0x0][0x380] ;  /* 0x0000e000ff167b82 */ /* 0x000e300000000a00 */
[----:B--2---:R-:W0:Y:S02]  /*25f0*/  LDC.64 R20, c[0x0][0x388] ;  /* 0x0000e200ff147b82 */ /* 0x004e240000000a00 */
.L_x_45:
[----:B0-----:R-:W-:-:S04]  /*2600*/  IMAD.WIDE R10, R25, 0x4, R22 ;  /* 0x00000004190a7825 */ /* 0x001fc800078e0216 */
[C---:B------:R-:W-:Y:S02]  /*2610*/  IMAD.WIDE R26, R25.reuse, 0x4, R20 ;  /* 0x00000004191a7825 */ /* 0x040fe400078e0214 */
[----:B------:R0:W2:Y:S04]  /*2620*/  LDG.E.CONSTANT R11, desc[UR16][R10.64] ;  /* 0x000000100a0b7981 */ /* 0x0000a8000c1e9900 */
[----:B------:R-:W4:Y:S01]  /*2630*/  LDG.E.CONSTANT R9, desc[UR16][R26.64] ;  /* 0x000000101a097981 */ /* 0x000f22000c1e9900 */
[----:B------:R-:W-:-:S05]  /*2640*/  IMAD.WIDE R28, R25, 0x4, R16 ;  /* 0x00000004191c7825 */ /* 0x000fca00078e0210 */
[----:B-----5:R1:W5:Y:S01]  /*2650*/  LDG.E.CONSTANT R8, desc[UR16][R28.64] ;  /* 0x000000101c087981 */ /* 0x020362000c1e9900 */
[----:B------:R-:W-:Y:S01]  /*2660*/  UIADD3 UR5, UPT, UPT, UR7, -0x1, URZ ;  /* 0xffffffff07057890 */ /* 0x000fe2000fffe0ff */
[----:B0-----:R-:W-:-:S05]  /*2670*/  MOV R10, R4 ;  /* 0x00000004000a7202 */ /* 0x001fca0000000f00 */
[----:B---3--:R-:W-:Y:S01]  /*2680*/  ISETP.LE.AND P0, PT, R3, UR5, PT ;  /* 0x0000000503007c0c */ /* 0x008fe2000bf03270 */
[--C-:B--2---:R-:W-:Y:S01]  /*2690*/  FADD R31, R11, -R19.reuse ;  /* 0x800000130b1f7221 */ /* 0x104fe20000000000 */
[----:B----4-:R-:W-:Y:S01]  /*26a0*/  FADD R18, R9, -R19 ;  /* 0x8000001309127221 */ /* 0x010fe20000000000 */
[----:B------:R-:W-:-:S05]  /*26b0*/  FADD R0, R11, -R9 ;  /* 0x800000090b007221 */ /* 0x000fca0000000000 */
[----:B------:R-:W-:-:S05]  /*26c0*/  FMNMX3 R31, |R31|, |R18|, R0, !PT ;  /* 0x400000121f1f7276 */ /* 0x000fca0007800200 */
[----:B------:R-:W-:-:S04]  /*26d0*/  @P0 FADD R19, R31, -R4 ;  /* 0x800000041f130221 */ /* 0x000fc80000000000 */
[----:B------:R-:W-:Y:S01]  /*26e0*/  @P0 FFMA R4, R19, R13, R4 ;  /* 0x0000000d13040223 */ /* 0x000fe20000000004 */
[----:B-1----:R-:W-:Y:S06]  /*26f0*/  @P0 BRA `(.L_x_42) ;  /* 0x00000000004c0947 */ /* 0x002fec0003800000 */
[----:B------:R-:W0:Y:S01]  /*2700*/  MUFU.RCP R27, R24 ;  /* 0x00000018001b7308 */ /* 0x000e220000001000 */
[----:B------:R-:W-:Y:S01]  /*2710*/  FADD R12, -R12, R31 ;  /* 0x0000001f0c0c7221 */ /* 0x000fe20000000100 */
[----:B------:R-:W-:-:S03]  /*2720*/  UISETP.NE.AND UP0, UPT, UR6, -0x1, UPT ;  /* 0xffffffff0600788c */ /* 0x000fc6000bf05270 */
        /* <DEDUP_REMOVED lines=13> */
.L_x_43:
[----:B------:R-:W-:Y:S02]  /*2800*/  PLOP3.LUT P0, PT, PT, PT, UP0, 0x40, 0x4 ;  /* 0x000000000004781c */ /* 0x000fe40003f0e808 */
[----:B------:R-:W-:Y:S02]  /*2810*/  MOV R5, R19 ;  /* 0x0000001300057202 */ /* 0x000fe40000000f00 */
[----:B------:R-:W-:-:S09]  /*2820*/  FSEL R4, R0, R10, P0 ;  /* 0x0000000a00047208 */ /* 0x000fd20000000000 */
.L_x_42:
[----:B------:R-:W-:-:S09]  /*2830*/  UISETP.GE.AND UP0, UPT, UR4, UR11, UPT ;  /* 0x0000000b0400728c */ /* 0x000fd2000bf06270 */
[----:B------:R-:W-:Y:S05]  /*2840*/  BRA.U !UP0, `(.L_x_44) ;  /* 0x0000000108187547 */ /* 0x000fea000b800000 */
[----:B------:R-:W-:Y:S01]  /*2850*/  FFMA R27, R4, -UR9, R11 ;  /* 0x80000009041b7c23 */ /* 0x000fe2000800000b */
[----:B------:R-:W-:-:S04]  /*2860*/  IMAD.WIDE R10, R25, 0x4, R14 ;  /* 0x00000004190a7825 */ /* 0x000fc800078e020e */
[----:B------:R-:W-:Y:S01]  /*2870*/  FFMA R9, R4, UR9, R9 ;  /* 0x0000000904097c23 */ /* 0x000fe20008000009 */
[----:B------:R-:W-:Y:S01]  /*2880*/  IMAD.WIDE R18, R25, 0x4, R6 ;  /* 0x0000000419127825 */ /* 0x000fe200078e0206 */
[----:B------:R0:W-:Y:S04]  /*2890*/  STG.E desc[UR16][R10.64], R27 ;  /* 0x0000001b0a007986 */ /* 0x0001e8000c101910 */
[----:B------:R0:W-:Y:S02]  /*28a0*/  STG.E desc[UR16][R18.64], R9 ;  /* 0x0000000912007986 */ /* 0x0001e4000c101910 */
.L_x_44:
[----:B------:R-:W-:Y:S01]  /*28b0*/  UIADD3 UR8, UPT, UPT, UR8, 0x1, URZ ;  /* 0x0000000108087890 */ /* 0x000fe2000fffe0ff */
[----:B------:R-:W-:Y:S01]  /*28c0*/  IADD3 R25, PT, PT, R25, R2, RZ ;  /* 0x0000000219197210 */ /* 0x000fe20007ffe0ff */
[----:B0----5:R-:W-:Y:S01]  /*28d0*/  IMAD.MOV.U32 R19, RZ, RZ, R8 ;  /* 0x000000ffff137224 */ /* 0x021fe200078e0008 */
[----:B------:R-:W-:Y:S02]  /*28e0*/  UIADD3 UR4, UPT, UPT, UR4, 0x1, URZ ;  /* 0x0000000104047890 */ /* 0x000fe4000fffe0ff */
[----:B------:R-:W-:Y:S02]  /*28f0*/  UISETP.NE.AND UP0, UPT, UR8, URZ, UPT ;  /* 0x000000ff0800728c */ /* 0x000fe4000bf05270 */
[----:B------:R-:W-:Y:S02]  /*2900*/  UIADD3 UR6, UPT, UPT, UR6, 0x1, URZ ;  /* 0x0000000106067890 */ /* 0x000fe4000fffe0ff */
[----:B------:R-:W-:-:S05]  /*2910*/  UIADD3 UR7, UPT, UPT, UR7, 0x1, URZ ;  /* 0x0000000107077890 */ /* 0x000fca000fffe0ff */
[----:B------:R-:W-:Y:S07]  /*2920*/  BRA.U UP0, `(.L_x_45) ;  /* 0xfffffffd00347547 */ /* 0x000fee000b83ffff */
[----:B------:R-:W-:Y:S05]  /*2930*/  EXIT ;  /* 0x000000000000794d */ /* 0x000fea0003800000 */
        .weak           $__internal_0_$__cuda_sm20_rcp_rn_f32_slowpath
        .type           $__internal_0_$__cuda_sm20_rcp_rn_f32_slowpath,@function
        .size           $__internal_0_$__cuda_sm20_rcp_rn_f32_slowpath,($__internal_1_$__cuda_sm3x_div_rn_noftz_f32_slowpath - $__internal_0_$__cuda_sm20_rcp_rn_f32_slowpath)
$__internal_0_$__cuda_sm20_rcp_rn_f32_slowpath:
[----:B------:R-:W-:-:S04]  /*2940*/  SHF.L.U32 R0, R24, 0x1, RZ ;  /* 0x0000000118007819 */ /* 0x000fc800000006ff */
[----:B------:R-:W-:-:S04]  /*2950*/  SHF.R.U32.HI R0, RZ, 0x18, R0 ;  /* 0x00000018ff007819 */ /* 0x000fc80000011600 */
[----:B------:R-:W-:-:S13]  /*2960*/  ISETP.NE.U32.AND P0, PT, R0, RZ, PT ;  /* 0x000000ff0000720c */ /* 0x000fda0003f05070 */
[----:B------:R-:W-:Y:S05]  /*2970*/  @P0 BRA `(.L_x_46) ;  /* 0x00000000002c0947 */ /* 0x000fea0003800000 */
[----:B------:R-:W-:-:S04]  /*2980*/  SHF.L.U32 R0, R24, 0x1, RZ ;  /* 0x0000000118007819 */ /* 0x000fc800000006ff */
[----:B------:R-:W-:-:S13]  /*2990*/  ISETP.NE.AND P0, PT, R0, RZ, PT ;  /* 0x000000ff0000720c */ /* 0x000fda0003f05270 */
[----:B------:R2:W3:Y:S01]  /*29a0*/  @!P0 MUFU.RCP R0, R24 ;  /* 0x0000001800008308 */ /* 0x0004e20000001000 */
[----:B------:R-:W-:Y:S05]  /*29b0*/  @!P0 BRA `(.L_x_47) ;  /* 0x0000000000a48947 */ /* 0x000fea0003800000 */
[----:B------:R-:W-:-:S04]  /*29c0*/  FFMA R2, R24, 1.84467440737095516160e+19, RZ ;  /* 0x5f80000018027823 */ /* 0x000fc800000000ff */
[----:B------:R-:W3:Y:S02]  /*29d0*/  MUFU.RCP R3, R2 ;  /* 0x0000000200037308 */ /* 0x000ee40000001000 */
[----:B---3--:R-:W-:-:S04]  /*29e0*/  FFMA R0, R2, R3, -1 ;  /* 0xbf80000002007423 */ /* 0x008fc80000000003 */
[----:B------:R-:W-:-:S04]  /*29f0*/  FADD.FTZ R0, -R0, -RZ ;  /* 0x800000ff00007221 */ /* 0x000fc80000010100 */
[----:B------:R-:W-:-:S04]  /*2a00*/  FFMA R0, R3, R0, R3 ;  /* 0x0000000003007223 */ /* 0x000fc80000000003 */
[----:B------:R-:W-:Y:S01]  /*2a10*/  FFMA R0, R0, 1.84467440737095516160e+19, RZ ;  /* 0x5f80000000007823 */ /* 0x000fe200000000ff */
[----:B------:R-:W-:Y:S06]  /*2a20*/  BRA `(.L_x_47) ;  /* 0x0000000000887947 */ /* 0x000fec0003800000 */
.L_x_46:
[----:B------:R-:W-:-:S04]  /*2a30*/  IADD3 R2, PT, PT, R0, -0xfd, RZ ;  /* 0xffffff0300027810 */ /* 0x000fc80007ffe0ff */
[----:B------:R-:W-:-:S13]  /*2a40*/  ISETP.GT.U32.AND P0, PT, R2, 0x1, PT ;  /* 0x000000010200780c */ /* 0x000fda0003f04070 */
[----:B------:R-:W-:Y:S05]  /*2a50*/  @P0 BRA `(.L_x_48) ;  /* 0x0000000000780947 */ /* 0x000fea0003800000 */
[----:B------:R-:W-:Y:S01]  /*2a60*/  LOP3.LUT R3, R24, 0x7fffff, RZ, 0xc0, !PT ;  /* 0x007fffff18037812 */ /* 0x000fe200078ec0ff */
[----:B------:R-:W-:Y:S01]  /*2a70*/  HFMA2 R9, -RZ, RZ, 0, 1.78813934326171875e-07 ;  /* 0x00000003ff097431 */ /* 0x000fe200000001ff */
[----:B------:R-:W-:Y:S02]  /*2a80*/  IADD3 R0, PT, PT, R0, -0xfc, RZ ;  /* 0xffffff0400007810 */ /* 0x000fe40007ffe0ff */
[----:B------:R-:W-:-:S04]  /*2a90*/  LOP3.LUT R3, R3, 0x3f800000, RZ, 0xfc, !PT ;  /* 0x3f80000003037812 */ /* 0x000fc800078efcff */
[----:B------:R-:W0:Y:S01]  /*2aa0*/  MUFU.RCP R4, R3 ;  /* 0x0000000300047308 */ /* 0x000e220000001000 */
[----:B------:R-:W-:Y:S01]  /*2ab0*/  SHF.L.U32 R8, R9, R2, RZ ;  /* 0x0000000209087219 */ /* 0x000fe200000006ff */
[----:B0-----:R-:W-:-:S04]  /*2ac0*/  FFMA R5, R3, R4, -1 ;  /* 0xbf80000003057423 */ /* 0x001fc80000000004 */
[----:B------:R-:W-:-:S04]  /*2ad0*/  FADD.FTZ R5, -R5, -RZ ;  /* 0x800000ff05057221 */ /* 0x000fc80000010100 */
[CCC-:B------:R-:W-:Y:S01]  /*2ae0*/  FFMA.RM R6, R4.reuse, R5.reuse, R4.reuse ;  /* 0x0000000504067223 */ /* 0x1c0fe20000004004 */
[----:B------:R-:W-:-:S04]  /*2af0*/  FFMA.RP R5, R4, R5, R4 ;  /* 0x0000000504057223 */ /* 0x000fc80000008004 */
[C---:B------:R-:W-:Y:S02]  /*2b00*/  LOP3.LUT R4, R6.reuse, 0x7fffff, RZ, 0xc0, !PT ;  /* 0x007fffff06047812 */ /* 0x040fe400078ec0ff */
[----:B------:R-:W-:Y:S02]  /*2b10*/  FSETP.NEU.FTZ.AND P0, PT, R6, R5, PT ;  /* 0x000000050600720b */ /* 0x000fe40003f1d000 */
[----:B------:R-:W-:Y:S02]  /*2b20*/  LOP3.LUT R5, R4, 0x800000, RZ, 0xfc, !PT ;  /* 0x0080000004057812 */ /* 0x000fe400078efcff */
[----:B------:R-:W-:Y:S02]  /*2b30*/  SEL R4, RZ, 0xffffffff, !P0 ;  /* 0xffffffffff047807 */ /* 0x000fe40004000000 */
[----:B------:R-:W-:Y:S02]  /*2b40*/  LOP3.LUT R3, R8, R5, RZ, 0xc0, !PT ;  /* 0x0000000508037212 */ /* 0x000fe400078ec0ff */
[----:B------:R-:W-:-:S02]  /*2b50*/  IADD3 R4, PT, PT, -R4, RZ, RZ ;  /* 0x000000ff04047210 */ /* 0x000fc40007ffe1ff */
[-C--:B------:R-:W-:Y:S02]  /*2b60*/  SHF.R.U32.HI R3, RZ, R2.reuse, R3 ;  /* 0x00000002ff037219 */ /* 0x080fe40000011603 */
[--C-:B------:R-:W-:Y:S02]  /*2b70*/  LOP3.LUT P1, RZ, R4, R2, R5.reuse, 0xf8, !PT ;  /* 0x0000000204ff7212 */ /* 0x100fe4000782f805 */
[C---:B------:R-:W-:Y:S02]  /*2b80*/  LOP3.LUT P0, RZ, R3.reuse, 0x1, RZ, 0xc0, !PT ;  /* 0x0000000103ff7812 */ /* 0x040fe4000780c0ff */
[----:B------:R-:W-:Y:S02]  /*2b90*/  LOP3.LUT P2, RZ, R3, 0x2, RZ, 0xc0, !PT ;  /* 0x0000000203ff7812 */ /* 0x000fe4000784c0ff */
[----:B------:R-:W-:Y:S02]  /*2ba0*/  SHF.R.U32.HI R5, RZ, R0, R5 ;  /* 0x00000000ff057219 */ /* 0x000fe40000011605 */
[----:B------:R-:W-:-:S02]  /*2bb0*/  PLOP3.LUT P0, PT, P0, P1, P2, 0xe0, 0x0 ;  /* 0x000000000000781c */ /* 0x000fc40000703c20 */
[----:B------:R-:W-:Y:S02]  /*2bc0*/  LOP3.LUT P1, RZ, R24, 0x7fffff, RZ, 0xc0, !PT ;  /* 0x007fffff18ff7812 */ /* 0x000fe4000782c0ff */
[----:B------:R-:W-:-:S04]  /*2bd0*/  SEL R2, RZ, 0x1, !P0 ;  /* 0x00000001ff027807 */ /* 0x000fc80004000000 */
[----:B------:R-:W-:-:S04]  /*2be0*/  IADD3 R2, PT, PT, -R2, RZ, RZ ;  /* 0x000000ff02027210 */ /* 0x000fc80007ffe1ff */
[----:B------:R-:W-:-:S13]  /*2bf0*/  ISETP.GE.AND P0, PT, R2, RZ, PT ;  /* 0x000000ff0200720c */ /* 0x000fda0003f06270 */
[----:B------:R-:W-:-:S05]  /*2c00*/  @!P0 IADD3 R5, PT, PT, R5, 0x1, RZ ;  /* 0x0000000105058810 */ /* 0x000fca0007ffe0ff */
[----:B------:R-:W-:-:S05]  /*2c10*/  @!P1 IMAD.SHL.U32 R5, R5, 0x2, RZ ;  /* 0x0000000205059824 */ /* 0x000fca00078e00ff */
[----:B------:R-:W-:Y:S01]  /*2c20*/  LOP3.LUT R0, R5, 0x80000000, R24, 0xf8, !PT ;  /* 0x8000000005007812 */ /* 0x000fe200078ef818 */
[----:B------:R-:W-:Y:S06]  /*2c30*/  BRA `(.L_x_47) ;  /* 0x0000000000047947 */ /* 0x000fec0003800000 */
.L_x_48:
[----:B------:R0:W1:Y:S02]  /*2c40*/  MUFU.RCP R0, R24 ;  /* 0x0000001800007308 */ /* 0x0000640000001000 */
.L_x_47:
[----:B------:R-:W-:Y:S02]  /*2c50*/  MOV R2, R7 ;  /* 0x0000000700027202 */ /* 0x000fe40000000f00 */
[----:B------:R-:W-:-:S04]  /*2c60*/  MOV R3, 0x0 ;  /* 0x0000000000037802 */ /* 0x000fc80000000f00 */
[----:B0123--:R-:W-:Y:S05]  /*2c70*/  RET.REL.NODEC R2 `(cksp_many_series_one_param_f32) ;  /* 0xffffffd002e07950 */ /* 0x00ffea0003c3ffff */
        .weak           $__internal_1_$__cuda_sm3x_div_rn_noftz_f32_slowpath
        .type           $__internal_1_$__cuda_sm3x_div_rn_noftz_f32_slowpath,@function
        .size           $__internal_1_$__cuda_sm3x_div_rn_noftz_f32_slowpath,(.L_x_179 - $__internal_1_$__cuda_sm3x_div_rn_noftz_f32_slowpath)
$__internal_1_$__cuda_sm3x_div_rn_noftz_f32_slowpath:
[----:B------:R-:W-:Y:S02]  /*2c80*/  SHF.R.U32.HI R27, RZ, 0x17, R24 ;  /* 0x00000017ff1b7819 */ /* 0x000fe40000011618 */
[----:B------:R-:W-:Y:S02]  /*2c90*/  SHF.R.U32.HI R30, RZ, 0x17, R35 ;  /* 0x00000017ff1e7819 */ /* 0x000fe40000011623 */
[----:B------:R-:W-:Y:S02]  /*2ca0*/  LOP3.LUT R27, R27, 0xff, RZ, 0xc0, !PT ;  /* 0x000000ff1b1b7812 */ /* 0x000fe400078ec0ff */
[----:B------:R-:W-:Y:S02]  /*2cb0*/  LOP3.LUT R30, R30, 0xff, RZ, 0xc0, !PT ;  /* 0x000000ff1e1e7812 */ /* 0x000fe400078ec0ff */
[----:B------:R-:W-:Y:S02]  /*2cc0*/  IADD3 R0, PT, PT, R27, -0x1, RZ ;  /* 0xffffffff1b007810 */ /* 0x000fe40007ffe0ff */
[----:B------:R-:W-:-:S02]  /*2cd0*/  IADD3 R29, PT, PT, R30, -0x1, RZ ;  /* 0xffffffff1e1d7810 */ /* 0x000fc40007ffe0ff */
[----:B------:R-:W-:Y:S02]  /*2ce0*/  ISETP.GT.U32.AND P0, PT, R0, 0xfd, PT ;  /* 0x000000fd0000780c */ /* 0x000fe40003f04070 */
[----:B------:R-:W-:Y:S02]  /*2cf0*/  MOV R36, R24 ;  /* 0x0000001800247202 */ /* 0x000fe40000000f00 */
[----:B------:R-:W-:-:S13]  /*2d00*/  ISETP.GT.U32.OR P0, PT, R29, 0xfd, P0 ;  /* 0x000000fd1d00780c */ /* 0x000fda0000704470 */
[----:B------:R-:W-:Y:S01]  /*2d10*/  @!P0 MOV R28, RZ ;  /* 0x000000ff001c8202 */ /* 0x000fe20000000f00 */
[----:B------:R-:W-:Y:S06]  /*2d20*/  @!P0 BRA `(.L_x_49) ;  /* 0x00000000005c8947 */ /* 0x000fec0003800000 */
[----:B------:R-:W-:Y:S02]  /*2d30*/  FSETP.GTU.FTZ.AND P0, PT, |R35|, +INF , PT ;  /* 0x7f8000002300780b */ /* 0x000fe40003f1c200 */
[----:B------:R-:W-:-:S04]  /*2d40*/  FSETP.GTU.FTZ.AND P1, PT, |R24|, +INF , PT ;  /* 0x7f8000001800780b */ /* 0x000fc80003f3c200 */
[----:B------:R-:W-:-:S13]  /*2d50*/  PLOP3.LUT P0, PT, P0, P1, PT, 0xf8, 0x8f ;  /* 0x00000000008f781c */ /* 0x000fda0000703f70 */
[----:B------:R-:W-:Y:S05]  /*2d60*/  @P0 BRA `(.L_x_50) ;  /* 0x0000000400440947 */ /* 0x000fea0003800000 */
[----:B------:R-:W-:-:S13]  /*2d70*/  LOP3.LUT P0, RZ, R36, 0x7fffffff, R35, 0xc8, !PT ;  /* 0x7fffffff24ff7812 */ /* 0x000fda000780c823 */
[----:B------:R-:W-:Y:S05]  /*2d80*/  @!P0 BRA `(.L_x_51) ;  /* 0x0000000400348947 */ /* 0x000fea0003800000 */
[C---:B------:R-:W-:Y:S02]  /*2d90*/  FSETP.NEU.FTZ.AND P3, PT, |R35|.reuse, +INF , PT ;  /* 0x7f8000002300780b */ /* 0x040fe40003f7d200 */
[----:B------:R-:W-:Y:S02]  /*2da0*/  FSETP.NEU.FTZ.AND P1, PT, |R24|, +INF , PT ;  /* 0x7f8000001800780b */ /* 0x000fe40003f3d200 */
[----:B------:R-:W-:-:S11]  /*2db0*/  FSETP.NEU.FTZ.AND P0, PT, |R35|, +INF , PT ;  /* 0x7f8000002300780b */ /* 0x000fd60003f1d200 */
[----:B------:R-:W-:Y:S05]  /*2dc0*/  @!P1 BRA !P3, `(.L_x_51) ;  /* 0x0000000400249947 */ /* 0x000fea0005800000 */
[----:B------:R-:W-:-:S04]  /*2dd0*/  LOP3.LUT P3, RZ, R35, 0x7fffffff, RZ, 0xc0, !PT ;  /* 0x7fffffff23ff7812 */ /* 0x000fc8000786c0ff */
[----:B------:R-:W-:-:S13]  /*2de0*/  PLOP3.LUT P1, PT, P1, P3, PT, 0x2f, 0xf2 ;  /* 0x0000000000f2781c */ /* 0x000fda0000f26577 */
[----:B------:R-:W-:Y:S05]  /*2df0*/  @P1 BRA `(.L_x_52) ;  /* 0x0000000400101947 */ /* 0x000fea0003800000 */
[----:B------:R-:W-:-:S04]  /*2e00*/  LOP3.LUT P1, RZ, R36, 0x7fffffff, RZ, 0xc0, !PT ;  /* 0x7fffffff24ff7812 */ /* 0x000fc8000782c0ff */
[----:B------:R-:W-:-:S13]  /*2e10*/  PLOP3.LUT P0, PT, P0, P1, PT, 0x2f, 0xf2 ;  /* 0x0000000000f2781c */ /* 0x000fda0000702577 */
[----:B------:R-:W-:Y:S05]  /*2e20*/  @P0 BRA `(.L_x_53) ;  /* 0x0000000000f80947 */ /* 0x000fea0003800000 */
[----:B------:R-:W-:Y:S02]  /*2e30*/  ISETP.GE.AND P0, PT, R29, RZ, PT ;  /* 0x000000ff1d00720c */ /* 0x000fe40003f06270 */
[----:B------:R-:W-:-:S11]  /*2e40*/  ISETP.GE.AND P1, PT, R0, RZ, PT ;  /* 0x000000ff0000720c */ /* 0x000fd60003f26270 */
[----:B------:R-:W-:Y:S01]  /*2e50*/  @P0 MOV R28, RZ ;  /* 0x000000ff001c0202 */ /* 0x000fe20000000f00 */
[----:B------:R-:W-:Y:S01]  /*2e60*/  @!P0 FFMA R35, R35, 1.84467440737095516160e+19, RZ ;  /* 0x5f80000023238823 */ /* 0x000fe200000000ff */
[----:B------:R-:W-:Y:S01]  /*2e70*/  @!P0 MOV R28, 0xffffffc0 ;  /* 0xffffffc0001c8802 */ /* 0x000fe20000000f00 */
[----:B------:R-:W-:-:S03]  /*2e80*/  @!P1 FFMA R36, R24, 1.84467440737095516160e+19, RZ ;  /* 0x5f80000018249823 */ /* 0x000fc600000000ff */
[----:B------:R-:W-:-:S07]  /*2e90*/  @!P1 IADD3 R28, PT, PT, R28, 0x40, RZ ;  /* 0x000000401c1c9810 */ /* 0x000fce0007ffe0ff */
.L_x_49:
[----:B------:R-:W-:Y:S02]  /*2ea0*/  LEA R37, R27, 0xc0800000, 0x17 ;  /* 0xc08000001b257811 */ /* 0x000fe400078eb8ff */
[----:B------:R-:W-:-:S03]  /*2eb0*/  IADD3 R30, PT, PT, R30, -0x7f, RZ ;  /* 0xffffff811e1e7810 */ /* 0x000fc60007ffe0ff */
[----:B------:R-:W-:Y:S02]  /*2ec0*/  IMAD.IADD R37, R36, 0x1, -R37 ;  /* 0x0000000124257824 */ /* 0x000fe400078e0a25 */
[----:B------:R-:W-:Y:S02]  /*2ed0*/  IMAD R0, R30, -0x800000, R35 ;  /* 0xff8000001e007824 */ /* 0x000fe400078e0223 */
[----:B------:R-:W0:Y:S01]  /*2ee0*/  MUFU.RCP R36, R37 ;  /* 0x0000002500247308 */ /* 0x000e220000001000 */
[----:B------:R-:W-:-:S04]  /*2ef0*/  FADD.FTZ R31, -R37, -RZ ;  /* 0x800000ff251f7221 */ /* 0x000fc80000010100 */
[----:B0-----:R-:W-:-:S04]  /*2f00*/  FFMA R29, R36, R31, 1 ;  /* 0x3f800000241d7423 */ /* 0x001fc8000000001f */
[----:B------:R-:W-:-:S04]  /*2f10*/  FFMA R29, R36, R29, R36 ;  /* 0x0000001d241d7223 */ /* 0x000fc80000000024 */
[----:B------:R-:W-:-:S04]  /*2f20*/  FFMA R36, R0, R29, RZ ;  /* 0x0000001d00247223 */ /* 0x000fc800000000ff */
[----:B------:R-:W-:-:S04]  /*2f30*/  FFMA R35, R31, R36, R0 ;  /* 0x000000241f237223 */ /* 0x000fc80000000000 */
[----:B------:R-:W-:Y:S01]  /*2f40*/  FFMA R36, R29, R35, R36 ;  /* 0x000000231d247223 */ /* 0x000fe20000000024 */
[----:B------:R-:W-:-:S03]  /*2f50*/  IADD3 R35, PT, PT, R30, 0x7f, -R27 ;  /* 0x0000007f1e237810 */ /* 0x000fc60007ffe81b */
[----:B------:R-:W-:Y:S01]  /*2f60*/  FFMA R31, R31, R36, R0 ;  /* 0x000000241f1f7223 */ /* 0x000fe20000000000 */
[----:B------:R-:W-:-:S03]  /*2f70*/  IADD3 R35, PT, PT, R35, R28, RZ ;  /* 0x0000001c23237210 */ /* 0x000fc60007ffe0ff */
[----:B------:R-:W-:-:S05]  /*2f80*/  FFMA R0, R29, R31, R36 ;  /* 0x0000001f1d007223 */ /* 0x000fca0000000024 */
[----:B------:R-:W-:-:S04]  /*2f90*/  SHF.R.U32.HI R27, RZ, 0x17, R0 ;  /* 0x00000017ff1b7819 */ /* 0x000fc80000011600 */
[----:B------:R-:W-:-:S04]  /*2fa0*/  LOP3.LUT R28, R27, 0xff, RZ, 0xc0, !PT ;  /* 0x000000ff1b1c7812 */ /* 0x000fc800078ec0ff */
[----:B------:R-:W-:-:S04]  /*2fb0*/  IADD3 R27, PT, PT, R28, R35, RZ ;  /* 0x000000231c1b7210 */ /* 0x000fc80007ffe0ff */
[----:B------:R-:W-:-:S04]  /*2fc0*/  IADD3 R28, PT, PT, R27, -0x1, RZ ;  /* 0xffffffff1b1c7810 */ /* 0x000fc80007ffe0ff */
[----:B------:R-:W-:-:S13]  /*2fd0*/  ISETP.GE.U32.AND P0, PT, R28, 0xfe, PT ;  /* 0x000000fe1c00780c */ /* 0x000fda0003f06070 */
[----:B------:R-:W-:Y:S05]  /*2fe0*/  @!P0 BRA `(.L_x_54) ;  /* 0x0000000000808947 */ /* 0x000fea0003800000 */
[----:B------:R-:W-:-:S13]  /*2ff0*/  ISETP.GT.AND P0, PT, R27, 0xfe, PT ;  /* 0x000000fe1b00780c */ /* 0x000fda0003f04270 */
[----:B------:R-:W-:Y:S05]  /*3000*/  @P0 BRA `(.L_x_55) ;  /* 0x00000000006c0947 */ /* 0x000fea0003800000 */
[----:B------:R-:W-:-:S13]  /*3010*/  ISETP.GE.AND P0, PT, R27, 0x1, PT ;  /* 0x000000011b00780c */ /* 0x000fda0003f06270 */
[----:B------:R-:W-:Y:S05]  /*3020*/  @P0 BRA `(.L_x_56) ;  /* 0x0000000000980947 */ /* 0x000fea0003800000 */
[----:B------:R-:W-:Y:S02]  /*3030*/  ISETP.GE.AND P0, PT, R27, -0x18, PT ;  /* 0xffffffe81b00780c */ /* 0x000fe40003f06270 */
[----:B------:R-:W-:-:S11]  /*3040*/  LOP3.LUT R0, R0, 0x80000000, RZ, 0xc0, !PT ;  /* 0x8000000000007812 */ /* 0x000fd600078ec0ff */
[----:B------:R-:W-:Y:S05]  /*3050*/  @!P0 BRA `(.L_x_56) ;  /* 0x00000000008c8947 */ /* 0x000fea0003800000 */
[CCC-:B------:R-:W-:Y:S01]  /*3060*/  FFMA.RZ R28, R29.reuse, R31.reuse, R36.reuse ;  /* 0x0000001f1d1c7223 */ /* 0x1c0fe2000000c024 */
[CCC-:B------:R-:W-:Y:S01]  /*3070*/  FFMA.RP R30, R29.reuse, R31.reuse, R36.reuse ;  /* 0x0000001f1d1e7223 */ /* 0x1c0fe20000008024 */
[----:B------:R-:W-:Y:S01]  /*3080*/  FFMA.RM R31, R29, R31, R36 ;  /* 0x0000001f1d1f7223 */ /* 0x000fe20000004024 */
[C---:B------:R-:W-:Y:S02]  /*3090*/  IADD3 R29, PT, PT, R27.reuse, 0x20, RZ ;  /* 0x000000201b1d7810 */ /* 0x040fe40007ffe0ff */
[----:B------:R-:W-:Y:S02]  /*30a0*/  LOP3.LUT R28, R28, 0x7fffff, RZ, 0xc0, !PT ;  /* 0x007fffff1c1c7812 */ /* 0x000fe400078ec0ff */
[C---:B------:R-:W-:Y:S02]  /*30b0*/  ISETP.NE.AND P3, PT, R27.reuse, RZ, PT ;  /* 0x000000ff1b00720c */ /* 0x040fe40003f65270 */
[----:B------:R-:W-:Y:S02]  /*30c0*/  LOP3.LUT R28, R28, 0x800000, RZ, 0xfc, !PT ;  /* 0x008000001c1c7812 */ /* 0x000fe400078efcff */
[----:B------:R-:W-:-:S02]  /*30d0*/  ISETP.NE.AND P1, PT, R27, RZ, PT ;  /* 0x000000ff1b00720c */ /* 0x000fc40003f25270 */
[----:B------:R-:W-:Y:S02]  /*30e0*/  IADD3 R27, PT, PT, -R27, RZ, RZ ;  /* 0x000000ff1b1b7210 */ /* 0x000fe40007ffe1ff */
[----:B------:R-:W-:Y:S02]  /*30f0*/  SHF.L.U32 R29, R28, R29, RZ ;  /* 0x0000001d1c1d7219 */ /* 0x000fe400000006ff */
[----:B------:R-:W-:Y:S02]  /*3100*/  FSETP.NEU.FTZ.AND P0, PT, R30, R31, PT ;  /* 0x0000001f1e00720b */ /* 0x000fe40003f1d000 */
[----:B------:R-:W-:Y:S02]  /*3110*/  SEL R27, R27, RZ, P3 ;  /* 0x000000ff1b1b7207 */ /* 0x000fe40001800000 */
[----:B------:R-:W-:Y:S02]  /*3120*/  ISETP.NE.AND P1, PT, R29, RZ, P1 ;  /* 0x000000ff1d00720c */ /* 0x000fe40000f25270 */
[----:B------:R-:W-:-:S02]  /*3130*/  SHF.R.U32.HI R30, RZ, R27, R28 ;  /* 0x0000001bff1e7219 */ /* 0x000fc4000001161c */
[----:B------:R-:W-:Y:S02]  /*3140*/  PLOP3.LUT P0, PT, P0, P1, PT, 0xf8, 0x8f ;  /* 0x00000000008f781c */ /* 0x000fe40000703f70 */
[----:B------:R-:W-:Y:S02]  /*3150*/  SHF.R.U32.HI R28, RZ, 0x1, R30 ;  /* 0x00000001ff1c7819 */ /* 0x000fe4000001161e */
[----:B------:R-:W-:-:S04]  /*3160*/  SEL R27, RZ, 0x1, !P0 ;  /* 0x00000001ff1b7807 */ /* 0x000fc80004000000 */
[----:B------:R-:W-:-:S04]  /*3170*/  LOP3.LUT R27, R27, 0x1, R28, 0xf8, !PT ;  /* 0x000000011b1b7812 */ /* 0x000fc800078ef81c */
[----:B------:R-:W-:-:S04]  /*3180*/  LOP3.LUT R27, R27, R30, RZ, 0xc0, !PT ;  /* 0x0000001e1b1b7212 */ /* 0x000fc800078ec0ff */
[----:B------:R-:W-:-:S04]  /*3190*/  IADD3 R27, PT, PT, R28, R27, RZ ;  /* 0x0000001b1c1b7210 */ /* 0x000fc80007ffe0ff */
[----:B------:R-:W-:Y:S01]  /*31a0*/  LOP3.LUT R0, R27, R0, RZ, 0xfc, !PT ;  /* 0x000000001b007212 */ /* 0x000fe200078efcff */
[----:B------:R-:W-:Y:S06]  /*31b0*/  BRA `(.L_x_56) ;  /* 0x0000000000347947 */ /* 0x000fec0003800000 */
.L_x_55:
[----:B------:R-:W-:-:S04]  /*31c0*/  LOP3.LUT R0, R0, 0x80000000, RZ, 0xc0, !PT ;  /* 0x8000000000007812 */ /* 0x000fc800078ec0ff */
[----:B------:R-:W-:Y:S01]  /*31d0*/  LOP3.LUT R0, R0, 0x7f800000, RZ, 0xfc, !PT ;  /* 0x7f80000000007812 */ /* 0x000fe200078efcff */
[----:B------:R-:W-:Y:S06]  /*31e0*/  BRA `(.L_x_56) ;  /* 0x0000000000287947 */ /* 0x000fec0003800000 */
.L_x_54:
[----:B------:R-:W-:Y:S01]  /*31f0*/  LEA R0, R35, R0, 0x17 ;  /* 0x0000000023007211 */ /* 0x000fe200078eb8ff */
[----:B------:R-:W-:Y:S06]  /*3200*/  BRA `(.L_x_56) ;  /* 0x0000000000207947 */ /* 0x000fec0003800000 */
.L_x_53:
[----:B------:R-:W-:-:S04]  /*3210*/  LOP3.LUT R35, R36, 0x80000000, R35, 0x48, !PT ;  /* 0x8000000024237812 */ /* 0x000fc800078e4823 */
[----:B------:R-:W-:Y:S01]  /*3220*/  LOP3.LUT R0, R35, 0x7f800000, RZ, 0xfc, !PT ;  /* 0x7f80000023007812 */ /* 0x000fe200078efcff */
[----:B------:R-:W-:Y:S06]  /*3230*/  BRA `(.L_x_56) ;  /* 0x0000000000147947 */ /* 0x000fec0003800000 */
.L_x_52:
[----:B------:R-:W-:Y:S01]  /*3240*/  LOP3.LUT R0, R36, 0x80000000, R35, 0x48, !PT ;  /* 0x8000000024007812 */ /* 0x000fe200078e4823 */
[----:B------:R-:W-:Y:S06]  /*3250*/  BRA `(.L_x_56) ;  /* 0x00000000000c7947 */ /* 0x000fec0003800000 */
.L_x_51:
[----:B------:R-:W0:Y:S01]  /*3260*/  MUFU.RSQ R0, -QNAN ;  /* 0xffc0000000007908 */ /* 0x000e220000001400 */
[----:B------:R-:W-:Y:S05]  /*3270*/  BRA `(.L_x_56) ;  /* 0x0000000000047947 */ /* 0x000fea0003800000 */
.L_x_50:
[----:B------:R-:W-:-:S07]  /*3280*/  FADD.FTZ R0, R35, R24 ;  /* 0x0000001823007221 */ /* 0x000fce0000010000 */
.L_x_56:
[----:B------:R-:W-:-:S04]  /*3290*/  HFMA2 R27, -RZ, RZ, 0, 0 ;  /* 0x00000000ff1b7431 */ /* 0x000fc800000001ff */
[----:B0-----:R-:W-:Y:S05]  /*32a0*/  RET.REL.NODEC R26 `(cksp_many_series_one_param_f32) ;  /* 0xffffffcc1a547950 */ /* 0x001fea0003c3ffff */
.L_x_57:
[----:B------:R-:W-:-:S00]  /*32b0*/  BRA `(.L_x_57) ;  /* 0xfffffffc00fc7947 */ /* 0x000fc0000383ffff */
[----:B------:R-:W-:-:S00]  /*32c0*/  NOP ;  /* 0x0000000000007918 */ /* 0x000fc00000000000 */
        /* <DEDUP_REMOVED lines=11> */
.L_x_179:


//--------------------- .text.cksp_batch_f32_pretr --------------------------
	.section	.text.cksp_batch_f32_pretr,"ax",@progbits
	.align	128
        .global         cksp_batch_f32_pretr
        .type           cksp_batch_f32_pretr,@function
        .size           cksp_batch_f32_pretr,(.L_x_181 - cksp_batch_f32_pretr)
        .other          cksp_batch_f32_pretr,@"STO_CUDA_ENTRY STV_DEFAULT"
cksp_batch_f32_pretr:
.text.cksp_batch_f32_pretr:
[----:B------:R-:W-:Y:S01]  /*0000*/  LDC R1, c[0x0][0x37c] ;  /* 0x0000df00ff017b82 */ /* 0x000fe20000000800 */
[----:B------:R-:W0:Y:S07]  /*0010*/  S2R R11, SR_CTAID.Y ;  /* 0x00000000000b7919 */ /* 0x000e2e0000002600 */
[----:B------:R-:W1:Y:S01]  /*0020*/  LDC R4, c[0x0][0x3a0] ;  /* 0x0000e800ff047b82 */ /* 0x000e620000000800 */
[----:B------:R-:W0:Y:S01]  /*0030*/  LDCU UR4, c[0x0][0x3c0] ;  /* 0x00007800ff0477ac */ /* 0x000e220008000800 */
[----:B------:R-:W2:Y:S01]  /*0040*/  S2R R0, SR_CTAID.X ;  /* 0x0000000000007919 */ /* 0x000ea20000002500 */
[----:B0-----:R-:W-:-:S04]  /*0050*/  ISETP.GE.AND P0, PT, R11, UR4, PT ;  /* 0x000000040b007c0c */ /* 0x001fc8000bf06270 */
[----:B-1----:R-:W-:-:S04]  /*0060*/  ISETP.LT.OR P0, PT, R4, 0x1, P0 ;  /* 0x000000010400780c */ /* 0x002fc80000701670 */
[----:B--2---:R-:W-:-:S13]  /*0070*/  ISETP.NE.OR P0, PT, R0, RZ, P0 ;  /* 0x000000ff0000720c */ /* 0x004fda0000705670 */
[----:B------:R-:W-:Y:S05]  /*0080*/  @P0 EXIT ;  /* 0x000000000000094d */ /* 0x000fea0003800000 */
[----:B------:R-:W0:Y:S01]  /*0090*/  LDC.64 R8, c[0x0][0x3a8] ;  /* 0x0000ea00ff087b82 */ /* 0x000e220000000a00 */
[----:B------:R-:W1:Y:S07]  /*00a0*/  LDCU.64 UR6, c[0x0][0x358] ;  /* 0x00006b00ff0677ac */ /* 0x000e6e0008000a00 */
[----:B------:R-:W2:Y:S01]  /*00b0*/  LDC.64 R2, c[0x0][0x3b8] ;  /* 0x0000ee00ff027b82 */ /* 0x000ea20000000a00 */
[----:B0-----:R-:W-:-:S06]  /*00c0*/  IMAD.WIDE.U32 R8, R11, 0x4, R8 ;  /* 0x000000040b087825 */ /* 0x001fcc00078e0008 */
[----:B-1----:R-:W3:Y:S01]  /*00d0*/  LDG.E.CONSTANT R8, desc[UR6][R8.64] ;  /* 0x0000000608087981 */ /* 0x002ee2000c1e9900 */
[----:B--2---:R-:W-:-:S05]  /*00e0*/  IMAD.WIDE.U32 R2, R11, 0x4, R2 ;  /* 0x000000040b027825 */ /* 0x004fca00078e0002 */
[----:B------:R-:W3:Y:S02]  /*00f0*/  LDG.E.CONSTANT R13, desc[UR6][R2.64] ;  /* 0x00000006020d7981 */ /* 0x000ee4000c1e9900 */
[----:B---3--:R-:W-:-:S04]  /*0100*/  VIMNMX R0, PT, PT, R8, R13, PT ;  /* 0x0000000d08007248 */ /* 0x008fc80003fe0100 */
[----:B------:R-:W-:-:S13]  /*0110*/  ISETP.GE.AND P0, PT, R0, 0x1, PT ;  /* 0x000000010000780c */ /* 0x000fda0003f06270 */
[----:B------:R-:W-:Y:S05]  /*0120*/  @!P0 EXIT ;  /* 0x000000000000894d */ /* 0x000fea0003800000 */
[----:B------:R-:W0:Y:S02]  /*0130*/  LDCU UR4, c[0x0][0x3a4] ;  /* 0x00007480ff0477ac */ /* 0x000e240008000800 */
[----:B0-----:R-:W-:Y:S01]  /*0140*/  ISETP.LE.AND P0, PT, R4, UR4, PT ;  /* 0x0000000404007c0c */ /* 0x001fe2000bf03270 */
[----:B------:R-:W-:-:S04]  /*0150*/  UISETP.LT.AND UP0, UPT, URZ, UR4, UPT ;  /* 0x00000004ff00728c */ /* 0x000fc8000bf01270 */
[----:B------:R-:W-:-:S08]  /*0160*/  USEL UR4, URZ, UR4, !UP0 ;  /* 0x00000004ff047287 */ /* 0x000fd0000c000000 */
[----:B------:R-:W-:Y:S05]  /*0170*/  @P0 EXIT ;  /* 0x000000000000094d */ /* 0x000fea0003800000 */
[----:B------:R-:W0:Y:S01]  /*0180*/  S2R R0, SR_TID.X ;  /* 0x0000000000007919 */ /* 0x000e220000002100 */
[----:B------:R-:W1:Y:S01]  /*0190*/  LDC.64 R2, c[0x0][0x3b0] ;  /* 0x0000ec00ff027b82 */ /* 0x000e620000000a00 */
[----:B------:R-:W-:Y:S02]  /*01a0*/  IMAD.U32 R7, RZ, RZ, UR4 ;  /* 0x00000004ff077e24 */ /* 0x000fe4000f8e00ff */
[----:B-1----:R-:W-:Y:S01]  /*01b0*/  IMAD.WIDE.U32 R2, R11, 0x4, R2 ;  /* 0x000000040b027825 */ /* 0x002fe200078e0002 */
[----:B0-----:R-:W-:-:S13]  /*01c0*/  ISETP.NE.AND P0, PT, R0, RZ, PT ;  /* 0x000000ff0000720c */ /* 0x001fda0003f05270 */
[----:B------:R-:W-:Y:S05]  /*01d0*/  @P0 EXIT ;  /* 0x000000000000094d */ /* 0x000fea0003800000 */
[----:B------:R0:W5:Y:S01]  /*01e0*/  LDG.E.CONSTANT R6, desc[UR6][R2.64] ;  /* 0x0000000602067981 */ /* 0x000162000c1e9900 */
[----:B------:R-:W-:Y:S01]  /*01f0*/  IADD3 R5, PT, PT, R13, R7, R8 ;  /* 0x000000070d057210 */ /* 0x000fe20007ffe008 */
[----:B------:R-:W1:Y:S04]  /*0200*/  LDC.64 R26, c[0x0][0x3c8] ;  /* 0x0000f200ff1a7b82 */ /* 0x000e680000000a00 */
[----:B------:R-:W-:-:S05]  /*0210*/  VIADD R5, R5, 0xffffffff ;  /* 0xffffffff05057836 */ /* 0x000fca0000000000 */
[-C--:B------:R-:W-:Y:S01]  /*0220*/  VIMNMX.U32 R18, PT, PT, R5, R4.reuse, PT ;  /* 0x0000000405127248 */ /* 0x080fe20003fe0000 */
[----:B------:R-:W-:-:S03]  /*0230*/  IMAD R4, R11, R4, RZ ;  /* 0x000000040b047224 */ /* 0x000fc600078e02ff */
[----:B------:R-:W-:Y:S01]  /*0240*/  ISETP.NE.AND P0, PT, R18, RZ, PT ;  /* 0x000000ff1200720c */ /* 0x000fe20003f05270 */
[----:B-1----:R-:W-:-:S12]  /*0250*/  IMAD.WIDE.U32 R26, R4, 0x4, R26 ;  /* 0x00000004041a7825 */ /* 0x002fd800078e001a */
[----:B0-----:R-:W-:Y:S05]  /*0260*/  @!P0 BRA `(.L_x_58) ;  /* 0x0000000400448947 */ /* 0x001fea0003800000 */
[----:B------:R-:W0:Y:S01]  /*0270*/  LDC.64 R14, c[0x0][0x3d0] ;  /* 0x0000f400ff0e7b82 */ /* 0x000e220000000a00 */
[C---:B------:R-:W-:Y:S01]  /*0280*/  ISETP.GE.U32.AND P0, PT, R18.reuse, 0x8, PT ;  /* 0x000000081200780c */ /* 0x040fe20003f06070 */
[----:B------:R-:W-:Y:S01]  /*0290*/  IMAD.MOV.U32 R9, RZ, RZ, RZ ;  /* 0x000000ffff097224 */ /* 0x000fe200078e00ff */
[----:B------:R-:W-:-:S04]  /*02a0*/  LOP3.LUT R20, R18, 0x7, RZ, 0xc0, !PT ;  /* 0x0000000712147812 */ /* 0x000fc800078ec0ff */
[----:B------:R-:W-:-:S07]  /*02b0*/  ISETP.NE.AND P1, PT, R20, RZ, PT ;  /* 0x000000ff1400720c */ /* 0x000fce0003f25270 */
[----:B------:R-:W-:Y:S06]  /*02c0*/  @!P0 BRA `(.L_x_59) ;  /* 0x00000000009c8947 */ /* 0x000fec0003800000 */
[----:B------:R-:W1:Y:S01]  /*02d0*/  LDCU.64 UR4, c[0x0][0x3c8] ;  /* 0x00007900ff0477ac */ /* 0x000e620008000a00 */
[----:B------:R-:W-:Y:S02]  /*02e0*/  HFMA2 R2, -RZ, RZ, 0, 9.5367431640625e-07 ;  /* 0x00000010ff027431 */ /* 0x000fe400000001ff */
[----:B------:R-:W-:Y:S01]  /*02f0*/  IMAD.MOV.U32 R3, RZ, RZ, 0x0 ;  /* 0x00000000ff037424 */ /* 0x000fe200078e00ff */
[----:B------:R-:W-:Y:S01]  /*0300*/  LOP3.LUT R9, R18, 0x7ffffff8, RZ, 0xc0, !PT ;  /* 0x7ffffff812097812 */ /* 0x000fe200078ec0ff */
[----:B------:R-:W2:Y:S04]  /*0310*/  LDCU.64 UR8, c[0x0][0x3d0] ;  /* 0x00007a00ff0877ac */ /* 0x000ea80008000a00 */
[----:B------:R-:W-:Y:S02]  /*0320*/  IMAD.MOV R0, RZ, RZ, -R9 ;  /* 0x000000ffff007224 */ /* 0x000fe400078e0a09 */
[----:B------:R-:W-:-:S03]  /*0330*/  IMAD.WIDE.U32 R2, R4, 0x4, R2 ;  /* 0x0000000404027825 */ /* 0x000fc600078e0002 */
[C---:B-1----:R-:W-:Y:S02]  /*0340*/  IADD3 R16, P0, PT, R2.reuse, UR4, RZ ;  /* 0x0000000402107c10 */ /* 0x042fe4000ff1e0ff */
[----:B--2---:R-:W-:Y:S02]  /*0350*/  IADD3 R12, P2, PT, R2, UR8, RZ ;  /* 0x00000008020c7c10 */ /* 0x004fe4000ff5e0ff */
[C---:B------:R-:W-:Y:S02]  /*0360*/  IADD3.X R19, PT, PT, R3.reuse, UR5, RZ, P0, !PT ;  /* 0x0000000503137c10 */ /* 0x040fe400087fe4ff */
[----:B------:R-:W-:-:S09]  /*0370*/  IADD3.X R17, PT, PT, R3, UR9, RZ, P2, !PT ;  /* 0x0000000903117c10 */ /* 0x000fd200097fe4ff */
.L_x_60:
[----:B-1----:R-:W-:Y:S01]  /*0380*/  IMAD.MOV.U32 R21, RZ, RZ, 0x7fffffff ;  /* 0x7fffffffff157424 */ /* 0x002fe200078e00ff */
[----:B------:R-:W-:Y:S01]  /*0390*/  MOV R2, R16 ;  /* 0x0000001000027202 */ /* 0x000fe20000000f00 */
[----:B------:R-:W-:Y:S01]  /*03a0*/  IMAD.MOV.U32 R3, RZ, RZ, R19 ;  /* 0x000000ffff037224 */ /* 0x000fe200078e0013 */
[----:B------:R-:W-:Y:S01]  /*03b0*/  IADD3 R0, PT, PT, R0, 0x8, RZ ;  /* 0x0000000800007810 */ /* 0x000fe20007ffe0ff */
[----:B------:R-:W-:Y:S01]  /*03c0*/  IMAD.MOV.U32 R10, RZ, RZ, R12 ;  /* 0x000000ffff0a7224 */ /* 0x000fe200078e000c */
[----:B------:R-:W-:Y:S01]  /*03d0*/  IADD3 R16, P2, PT, R2, 0x20, RZ ;  /* 0x0000002002107810 */ /* 0x000fe20007f5e0ff */
[----:B------:R-:W-:Y:S01]  /*03e0*/  IMAD.MOV.U32 R11, RZ, RZ, R17 ;  /* 0x000000ffff0b7224 */ /* 0x000fe200078e0011 */
[----:B------:R1:W-:Y:S01]  /*03f0*/  STG.E desc[UR6][R2.64+-0x10], R21 ;  /* 0xfffff01502007986 */ /* 0x0003e2000c101906 */
[----:B------:R-:W-:Y:S02]  /*0400*/  ISETP.NE.AND P0, PT, R0, RZ, PT ;  /* 0x000000ff0000720c */ /* 0x000fe40003f05270 */
[----:B------:R-:W-:Y:S01]  /*0410*/  IADD3 R12, P3, PT, R10, 0x20, RZ ;  /* 0x000000200a0c7810 */ /* 0x000fe20007f7e0ff */
[----:B------:R1:W-:Y:S01]  /*0420*/  STG.E desc[UR6][R10.64+-0x10], R21 ;  /* 0xfffff0150a007986 */ /* 0x0003e2000c101906 */
[----:B------:R-:W-:-:S03]  /*0430*/  IMAD.X R19, RZ, RZ, R3, P2 ;  /* 0x000000ffff137224 */ /* 0x000fc600010e0603 */
[----:B------:R1:W-:Y:S01]  /*0440*/  STG.E desc[UR6][R2.64+-0xc], R21 ;  /* 0xfffff41502007986 */ /* 0x0003e2000c101906 */
[----:B------:R-:W-:-:S03]  /*0450*/  IMAD.X R17, RZ, RZ, R11, P3 ;  /* 0x000000ffff117224 */ /* 0x000fc600018e060b */
[----:B------:R1:W-:Y:S04]  /*0460*/  STG.E desc[UR6][R10.64+-0xc], R21 ;  /* 0xfffff4150a007986 */ /* 0x0003e8000c101906 */
        /* <DEDUP_REMOVED lines=11> */
[----:B------:R1:W-:Y:S01]  /*0520*/  STG.E desc[UR6][R10.64+0xc], R21 ;  /* 0x00000c150a007986 */ /* 0x0003e2000c101906 */
[----:B------:R-:W-:Y:S05]  /*0530*/  @P0 BRA `(.L_x_60) ;  /* 0xfffffffc00900947 */ /* 0x000fea000383ffff */
.L_x_59:
[----:B01----:R-:W-:Y:S01]  /*0540*/  IMAD.WIDE.U32 R2, R4, 0x4, R14 ;  /* 0x0000000404027825 */ /* 0x003fe200078e000e */
[----:B------:R-:W-:Y:S06]  /*0550*/  @!P1 BRA `(.L_x_58) ;  /* 0x0000000000889947 */ /* 0x000fec0003800000 */
[----:B------:R-:W-:Y:S02]  /*0560*/  ISETP.GE.U32.AND P0, PT, R20, 0x4, PT ;  /* 0x000000041400780c */ /* 0x000fe40003f06070 */
[----:B------:R-:W-:-:S04]  /*0570*/  LOP3.LUT R12, R18, 0x3, RZ, 0xc0, !PT ;  /* 0x00000003120c7812 */ /* 0x000fc800078ec0ff */
[----:B------:R-:W-:-:S07]  /*0580*/  ISETP.NE.AND P1, PT, R12, RZ, PT ;  /* 0x000000ff0c00720c */ /* 0x000fce0003f25270 */
[----:B------:R-:W-:Y:S06]  /*0590*/  @!P0 BRA `(.L_x_61) ;  /* 0x0000000000308947 */ /* 0x000fec0003800000 */
[----:B------:R-:W-:Y:S02]  /*05a0*/  IMAD.MOV.U32 R17, RZ, RZ, 0x7fffffff ;  /* 0x7fffffffff117424 */ /* 0x000fe400078e00ff */
[----:B------:R-:W-:-:S04]  /*05b0*/  IMAD.WIDE.U32 R10, R9, 0x4, R26 ;  /* 0x00000004090a7825 */ /* 0x000fc800078e001a */
[C---:B------:R-:W-:Y:S01]  /*05c0*/  IMAD.WIDE.U32 R14, R9.reuse, 0x4, R2 ;  /* 0x00000004090e7825 */ /* 0x040fe200078e0002 */
[----:B------:R0:W-:Y:S01]  /*05d0*/  STG.E desc[UR6][R10.64], R17 ;  /* 0x000000110a007986 */ /* 0x0001e2000c101906 */
[----:B------:R-:W-:-:S03]  /*05e0*/  IADD3 R9, PT, PT, R9, 0x4, RZ ;  /* 0x0000000409097810 */ /* 0x000fc60007ffe0ff */
[----:B------:R0:W-:Y:S04]  /*05f0*/  STG.E desc[UR6][R14.64], R17 ;  /* 0x000000110e007986 */ /* 0x0001e8000c101906 */
[----:B------:R0:W-:Y:S04]  /*0600*/  STG.E desc[UR6][R10.64+0x4], R17 ;  /* 0x000004110a007986 */ /* 0x0001e8000c101906 */
[----:B------:R0:W-:Y:S04]  /*0610*/  STG.E desc[UR6][R14.64+0x4], R17 ;  /* 0x000004110e007986 */ /* 0x0001e8000c101906 */
[----:B------:R0:W-:Y:S04]  /*0620*/  STG.E desc[UR6][R10.64+0x8], R17 ;  /* 0x000008110a007986 */ /* 0x0001e8000c101906 */
[----:B------:R0:W-:Y:S04]  /*0630*/  STG.E desc[UR6][R14.64+0x8], R17 ;  /* 0x000008110e007986 */ /* 0x0001e8000c101906 */
[----:B------:R0:W-:Y:S04]  /*0640*/  STG.E desc[UR6][R10.64+0xc], R17 ;  /* 0x00000c110a007986 */ /* 0x0001e8000c101906 */
[----:B------:R0:W-:Y:S02]  /*0650*/  STG.E desc[UR6][R14.64+0xc], R17 ;  /* 0x00000c110e007986 */ /* 0x0001e4000c101906 */
.L_x_61:
[----:B------:R-:W-:Y:S05]  /*0660*/  @!P1 BRA `(.L_x_58) ;  /* 0x0000000000449947 */ /* 0x000fea0003800000 */
[----:B------:R-:W-:Y:S02]  /*0670*/  LOP3.LUT R0, R18, 0x1, RZ, 0xc0, !PT ;  /* 0x0000000112007812 */ /* 0x000fe400078ec0ff */
[----:B------:R-:W-:Y:S02]  /*0680*/  ISETP.NE.AND P0, PT, R12, 0x1, PT ;  /* 0x000000010c00780c */ /* 0x000fe40003f05270 */
[----:B------:R-:W-:-:S13]  /*0690*/  ISETP.NE.U32.AND P1, PT, R0, 0x1, PT ;  /* 0x000000010000780c */ /* 0x000fda0003f25070 */
[----:B------:R-:W-:Y:S01]  /*06a0*/  @!P1 IMAD.MOV.U32 R19, RZ, RZ, 0x7fffffff ;  /* 0x7fffffffff139424 */ /* 0x000fe200078e00ff */
[----:B------:R-:W-:Y:S06]  /*06b0*/  @!P0 BRA `(.L_x_62) ;  /* 0x0000000000208947 */ /* 0x000fec0003800000 */
[----:B0-----:R-:W-:Y:S02]  /*06c0*/  IMAD.MOV.U32 R17, RZ, RZ, 0x7fffffff ;  /* 0x7fffffffff117424 */ /* 0x001fe400078e00ff */
[----:B------:R-:W-:-:S04]  /*06d0*/  IMAD.WIDE.U32 R10, R9, 0x4, R26 ;  /* 0x00000004090a7825 */ /* 0x000fc800078e001a */
[C---:B------:R-:W-:Y:S01]  /*06e0*/  IMAD.WIDE.U32 R14, R9.reuse, 0x4, R2 ;  /* 0x00000004090e7825 */ /* 0x040fe200078e0002 */
[----:B------:R1:W-:Y:S03]  /*06f0*/  STG.E desc[UR6][R10.64], R17 ;  /* 0x000000110a007986 */ /* 0x0003e6000c101906 */
[----:B------:R-:W-:Y:S01]  /*0700*/  VIADD R9, R9, 0x2 ;  /* 0x0000000209097836 */ /* 0x000fe20000000000 */
[----:B------:R1:W-:Y:S04]  /*0710*/  STG.E desc[UR6][R14.64], R17 ;  /* 0x000000110e007986 */ /* 0x0003e8000c101906 */
[----:B------:R1:W-:Y:S04]  /*0720*/  STG.E desc[UR6][R10.64+0x4], R17 ;  /* 0x000004110a007986 */ /* 0x0003e8000c101906 */
[----:B------:R1:W-:Y:S02]  /*0730*/  STG.E desc[UR6][R14.64+0x4], R17 ;  /* 0x000004110e007986 */ /* 0x0003e4000c101906 */
.L_x_62:
[----:B01----:R-:W-:-:S04]  /*0740*/  @!P1 IMAD.WIDE.U32 R10, R9, 0x4, R26 ;  /* 0x00000004090a9825 */ /* 0x003fc800078e001a */
[----:B------:R-:W-:Y:S01]  /*0750*/  @!P1 IMAD.WIDE.U32 R2, R9, 0x4, R2 ;  /* 0x0000000409029825 */ /* 0x000fe200078e0002 */
[----:B------:R1:W-:Y:S04]  /*0760*/  @!P1 STG.E desc[UR6][R10.64], R19 ;  /* 0x000000130a009986 */ /* 0x0003e8000c101906 */
[----:B------:R1:W-:Y:S02]  /*0770*/  @!P1 STG.E desc[UR6][R2.64], R19 ;  /* 0x0000001302009986 */ /* 0x0003e4000c101906 */
.L_x_58:
[----:B-1----:R-:W-:-:S04]  /*0780*/  I2FP.F32.U32 R3, R8 ;  /* 0x0000000800037245 */ /* 0x002fc80000201000 */
[----:B------:R-:W-:-:S04]  /*0790*/  IADD3 R0, PT, PT, R3, 0x1800000, RZ ;  /* 0x0180000003007810 */ /* 0x000fc80007ffe0ff */
[----:B------:R-:W-:-:S04]  /*07a0*/  LOP3.LUT R0, R0, 0x7f800000, RZ, 0xc0, !PT ;  /* 0x7f80000000007812 */ /* 0x000fc800078ec0ff */
[----:B------:R-:W-:-:S13]  /*07b0*/  ISETP.GT.U32.AND P0, PT, R0, 0x1ffffff, PT ;  /* 0x01ffffff0000780c */ /* 0x000fda0003f04070 */
[----:B------:R-:W-:Y:S05]  /*07c0*/  @P0 BRA `(.L_x_63) ;  /* 0x0000000000100947 */ /* 0x000fea0003800000 */
[----:B0-----:R-:W-:-:S07]  /*07d0*/  MOV R15, 0x7f0 ;  /* 0x000007f0000f7802 */ /* 0x001fce0000000f00 */
[----:B-----5:R-:W-:Y:S05]  /*07e0*/  CALL.REL.NOINC `($__internal_2_$__cuda_sm20_rcp_rn_f32_slowpath) ;  /* 0x0000002000187944 */ /* 0x020fea0003c00000 */
[----:B------:R-:W-:Y:S01]  /*07f0*/  IMAD.MOV.U32 R2, RZ, RZ, R0 ;  /* 0x000000ffff027224 */ /* 0x000fe200078e0000 */
[----:B------:R-:W-:Y:S06]  /*0800*/  BRA `(.L_x_64) ;  /* 0x0000000000107947 */ /* 0x000fec0003800000 */
.L_x_63:
[----:B------:R-:W1:Y:S02]  /*0810*/  MUFU.RCP R2, R3 ;  /* 0x0000000300027308 */ /* 0x000e640000001000 */
[----:B-1----:R-:W-:-:S04]  /*0820*/  FFMA R0, R3, R2, -1 ;  /* 0xbf80000003007423 */ /* 0x002fc80000000002 */
[----:B------:R-:W-:-:S04]  /*0830*/  FADD.FTZ R9, -R0, -RZ ;  /* 0x800000ff00097221 */ /* 0x000fc80000010100 */
[----:B------:R-:W-:-:S07]  /*0840*/  FFMA R2, R2, R9, R2 ;  /* 0x0000000902027223 */ /* 0x000fce0000000002 */
.L_x_64:
[----:B0-----:R-:W0:Y:S01]  /*0850*/  LDC.64 R10, c[0x0][0x398] ;  /* 0x0000e600ff0a7b82 */ /* 0x001e220000000a00 */
[----:B------:R-:W1:Y:S07]  /*0860*/  S2R R9, SR_CgaCtaId ;  /* 0x0000000000097919 */ /* 0x000e6e0000008800 */
[----:B------:R-:W2:Y:S01]  /*0870*/  LDC R29, c[0x0][0x3c4] ;  /* 0x0000f100ff1d7b82 */ /* 0x000ea20000000800 */
[----:B0-----:R-:W-:-:S06]  /*0880*/  IMAD.WIDE.U32 R10, R7, 0x4, R10 ;  /* 0x00000004070a7825 */ /* 0x001fcc00078e000a */
[----:B------:R0:W3:Y:S01]  /*0890*/  LDG.E.CONSTANT R10, desc[UR6][R10.64] ;  /* 0x000000060a0a7981 */ /* 0x0000e2000c1e9900 */
[C---:B------:R-:W-:Y:S02]  /*08a0*/  ISETP.GE.U32.AND P1, PT, R13.reuse, 0x2, PT ;  /* 0x000000020d00780c */ /* 0x040fe40003f26070 */
[----:B------:R-:W-:Y:S02]  /*08b0*/  MOV R0, 0x400 ;  /* 0x0000040000007802 */ /* 0x000fe40000000f00 */
[----:B------:R-:W-:Y:S02]  /*08c0*/  ISETP.NE.AND P2, PT, R13, 0x1, PT ;  /* 0x000000010d00780c */ /* 0x000fe40003f45270 */
[----:B-1----:R-:W-:Y:S02]  /*08d0*/  LEA R0, R9, R0, 0x18 ;  /* 0x0000000009007211 */ /* 0x002fe400078ec0ff */
[----:B------:R-:W-:Y:S01]  /*08e0*/  ISETP.NE.AND P0, PT, R8, 0x1, PT ;  /* 0x000000010800780c */ /* 0x000fe20003f05270 */
[----:B0-----:R-:W-:-:S02]  /*08f0*/  IMAD.MOV.U32 R11, RZ, RZ, RZ ;  /* 0x000000ffff0b7224 */ /* 0x001fc400078e00ff */
[----:B--2---:R-:W-:Y:S02]  /*0900*/  IMAD R12, R29, 0x4, R0 ;  /* 0x000000041d0c7824 */ /* 0x004fe400078e0200 */
[----:B------:R0:W-:Y:S01]  /*0910*/  @P1 STS [R0], R7 ;  /* 0x0000000700001388 */ /* 0x0001e20000000800 */
[----:B------:R-:W-:-:S03]  /*0920*/  @P1 MOV R11, 0x1 ;  /* 0x00000001000b1802 */ /* 0x000fc60000000f00 */
[----:B------:R0:W-:Y:S01]  /*0930*/  @P1 STS [R12], R7 ;  /* 0x000000070c001388 */ /* 0x0001e20000000800 */
[----:B---3--:R-:W-:Y:S01]  /*0940*/  FADD R15, RZ, R10 ;  /* 0x0000000aff0f7221 */ /* 0x008fe20000000000 */
[----:B------:R-:W-:-:S03]  /*0950*/  FSEL R39, R10, RZ, !P0 ;  /* 0x000000ff0a277208 */ /* 0x000fc60004000000 */
[----:B------:R-:W-:Y:S01]  /*0960*/  FADD R9, -R10, R15 ;  /* 0x0000000f0a097221 */ /* 0x000fe20000000100 */
[----:B0-----:R-:W-:Y:S06]  /*0970*/  @!P2 BRA `(.L_x_65) ;  /* 0x0000000c00d0a947 */ /* 0x001fec0003800000 */
[----:B------:R-:W0:Y:S01]  /*0980*/  LDCU UR4, c[0x0][0x3a0] ;  /* 0x00007400ff0477ac */ /* 0x000e220008000800 */
[----:B------:R-:W-:-:S05]  /*0990*/  VIADD R34, R7, 0x1 ;  /* 0x0000000107227836 */ /* 0x000fca0000000000 */
[----:B0-----:R-:W-:-:S13]  /*09a0*/  ISETP.GE.U32.AND P0, PT, R34, UR4, PT ;  /* 0x0000000422007c0c */ /* 0x001fda000bf06070 */
[----:B------:R-:W-:Y:S05]  /*09b0*/  @P0 EXIT ;  /* 0x000000000000094d */ /* 0x000fea0003800000 */
[C---:B------:R-:W-:Y:S02]  /*09c0*/  IMAD R33, R29.reuse, 0x4, R12 ;  /* 0x000000041d217824 */ /* 0x040fe400078e020c */
[----:B------:R-:W-:Y:S01]  /*09d0*/  HFMA2 R22, -RZ, RZ, 0, 0 ;  /* 0x00000000ff167431 */ /* 0x000fe200000001ff */
[----:B------:R-:W-:Y:S01]  /*09e0*/  CS2R R24, SRZ ;  /* 0x0000000000187805 */ /* 0x000fe2000001ff00 */
[----:B------:R-:W-:Y:S01]  /*09f0*/  IMAD.MOV.U32 R23, RZ, RZ, 0x1 ;  /* 0x00000001ff177424 */ /* 0x000fe200078e00ff */
[----:B------:R-:W-:Y:S01]  /*0a00*/  CS2R R20, SRZ ;  /* 0x0000000000147805 */ /* 0x000fe2000001ff00 */
[C---:B------:R-:W-:Y:S02]  /*0a10*/  IMAD R31, R29.reuse, 0x4, R33 ;  /* 0x000000041d1f7824 */ /* 0x040fe400078e0221 */
[----:B------:R-:W-:Y:S02]  /*0a20*/  IMAD.MOV.U32 R19, RZ, RZ, R11 ;  /* 0x000000ffff137224 */ /* 0x000fe400078e000b */
[----:B------:R-:W-:Y:S01]  /*0a30*/  IMAD.MOV.U32 R18, RZ, RZ, RZ ;  /* 0x000000ffff127224 */ /* 0x000fe200078e00ff */
[----:B------:R-:W-:-:S07]  /*0a40*/  LEA R29, R29, R31, 0x2 ;  /* 0x0000001f1d1d7211 */ /* 0x000fce00078e10ff */
.L_x_86:
[----:B0-----:R-:W0:Y:S08]  /*0a50*/  LDC.64 R40, c[0x0][0x380] ;  /* 0x0000e000ff287b82 */ /* 0x001e300000000a00 */
[----:B------:R-:W1:Y:S08]  /*0a60*/  LDC.64 R36, c[0x0][0x388] ;  /* 0x0000e200ff247b82 */ /* 0x000e700000000a00 */
[----:B------:R-:W2:Y:S01]  /*0a70*/  LDC.64 R16, c[0x0][0x398] ;  /* 0x0000e600ff107b82 */ /* 0x000ea20000000a00 */
[----:B0-----:R-:W-:-:S05]  /*0a80*/  IMAD.WIDE.U32 R40, R34, 0x4, R40 ;  /* 0x0000000422287825 */ /* 0x001fca00078e0028 */
[----:B-----5:R0:W5:Y:S01]  /*0a90*/  LDG.E.CONSTANT R14, desc[UR6][R40.64] ;  /* 0x00000006280e7981 */ /* 0x020162000c1e9900 */
[----:B-1----:R-:W-:-:S05]  /*0aa0*/  IMAD.WIDE.U32 R36, R34, 0x4, R36 ;  /* 0x0000000422247825 */ /* 0x002fca00078e0024 */
[----:B------:R0:W5:Y:S01]  /*0ab0*/  LDG.E.CONSTANT R4, desc[UR6][R36.64] ;  /* 0x0000000624047981 */ /* 0x000162000c1e9900 */
[----:B--2---:R-:W-:-:S05]  /*0ac0*/  IMAD.WIDE.U32 R16, R34, 0x4, R16 ;  /* 0x0000000422107825 */ /* 0x004fca00078e0010 */
[----:B------:R0:W5:Y:S01]  /*0ad0*/  LDG.E.CONSTANT R0, desc[UR6][R16.64] ;  /* 0x0000000610007981 */ /* 0x000162000c1e9900 */
[----:B------:R-:W-:-:S13]  /*0ae0*/  ISETP.GE.AND P0, PT, R23, R8, PT ;  /* 0x000000081700720c */ /* 0x000fda0003f06270 */
[----:B0-----:R-:W-:Y:S05]  /*0af0*/  @P0 BRA `(.L_x_66) ;  /* 0x0000000000500947 */ /* 0x001fea0003800000 */
[----:B------:R-:W0:Y:S01]  /*0b00*/  MUFU.RCP R10, R3 ;  /* 0x00000003000a7308 */ /* 0x000e220000001000 */
[----:B-----5:R-:W-:-:S04]  /*0b10*/  FADD R0, -R9, R0 ;  /* 0x0000000009007221 */ /* 0x020fc80000000100 */
[----:B------:R-:W-:-:S04]  /*0b20*/  FADD R36, R15, R0 ;  /* 0x000000000f247221 */ /* 0x000fc80000000000 */
[----:B------:R-:W1:Y:S01]  /*0b30*/  FCHK P0, R36, R3 ;  /* 0x0000000324007302 */ /* 0x000e620000000000 */
[----:B0-----:R-:W-:-:S04]  /*0b40*/  FFMA R9, -R3, R10, 1 ;  /* 0x3f80000003097423 */ /* 0x001fc8000000010a */
[----:B------:R-:W-:Y:S01]  /*0b50*/  FFMA R17, R10, R9, R10 ;  /* 0x000000090a117223 */ /* 0x000fe2000000000a */
[----:B------:R-:W-:Y:S02]  /*0b60*/  VIADD R10, R8, 0xffffffff ;  /* 0xffffffff080a7836 */ /* 0x000fe40000000000 */
[--C-:B------:R-:W-:Y:S01]  /*0b70*/  FADD R9, -R15, R36.reuse ;  /* 0x000000240f097221 */ /* 0x100fe20000000100 */
[----:B------:R-:W-:Y:S02]  /*0b80*/  FFMA R16, R36, R17, RZ ;  /* 0x0000001124107223 */ /* 0x000fe400000000ff */
[----:B------:R-:W-:Y:S01]  /*0b90*/  ISETP.NE.AND P4, PT, R23, R10, PT ;  /* 0x0000000a1700720c */ /* 0x000fe20003f85270 */
[----:B------:R-:W-:Y:S01]  /*0ba0*/  FADD R9, -R0, R9 ;  /* 0x0000000900097221 */ /* 0x000fe20000000100 */
[----:B------:R-:W-:-:S04]  /*0bb0*/  FFMA R10, -R3, R16, R36 ;  /* 0x00000010030a7223 */ /* 0x000fc80000000124 */
[----:B------:R-:W-:Y:S01]  /*0bc0*/  FFMA R0, R17, R10, R16 ;  /* 0x0000000a11007223 */ /* 0x000fe20000000010 */
[----:B-1----:R-:W-:Y:S06]  /*0bd0*/  @!P0 BRA `(.L_x_67) ;  /* 0x00000000000c8947 */ /* 0x002fec0003800000 */
[----:B------:R-:W-:Y:S01]  /*0be0*/  IMAD.MOV.U32 R0, RZ, RZ, R36 ;  /* 0x000000ffff007224 */ /* 0x000fe200078e0024 */
[----:B------:R-:W-:-:S07]  /*0bf0*/  MOV R10, 0xc10 ;  /* 0x00000c10000a7802 */ /* 0x000fce0000000f00 */
[----:B------:R-:W-:Y:S05]  /*0c00*/  CALL.REL.NOINC `($__internal_3_$__cuda_sm3x_div_rn_noftz_f32_slowpath) ;  /* 0x0000001c00e07944 */ /* 0x000fea0003c00000 */
.L_x_67:
[----:B------:R-:W-:Y:S01]  /*0c10*/  FSEL R39, R0, R39, !P4 ;  /* 0x0000002700277208 */ /* 0x000fe20006000000 */
[----:B------:R-:W-:Y:S01]  /*0c20*/  IMAD.MOV.U32 R15, RZ, RZ, R36 ;  /* 0x000000ffff0f7224 */ /* 0x000fe200078e0024 */
[----:B------:R-:W-:Y:S06]  /*0c30*/  BRA `(.L_x_68) ;  /* 0x0000000000087947 */ /* 0x000fec0003800000 */
.L_x_66:
[----:B-----5:R-:W-:-:S04]  /*0c40*/  FADD R0, R0, -R39 ;  /* 0x8000002700007221 */ /* 0x020fc80000000000 */
[----:B------:R-:W-:-:S07]  /*0c50*/  FFMA R39, R0, R2, R39 ;  /* 0x0000000200277223 */ /* 0x000fce0000000027 */
.L_x_68:
[----:B------:R-:W0:Y:S01]  /*0c60*/  S2R R17, SR_CgaCtaId ;  /* 0x0000000000117919 */ /* 0x000e220000008800 */
[----:B------:R-:W-:-:S04]  /*0c70*/  MOV R0, 0x400 ;  /* 0x0000040000007802 */ /* 0x000fc80000000f00 */
[----:B0-----:R-:W-:-:S07]  /*0c80*/  LEA R28, R17, R0, 0x18 ;  /* 0x00000000111c7211 */ /* 0x001fce00078ec0ff */
.L_x_70:
[-C--:B------:R-:W-:Y:S02]  /*0c90*/  ISETP.NE.AND P0, PT, R18, R19.reuse, PT ;  /* 0x000000131200720c */ /* 0x080fe40003f05270 */
[----:B------:R-:W-:-:S11]  /*0ca0*/  MOV R10, R19 ;  /* 0x00000013000a7202 */ /* 0x000fd60000000f00 */
[----:B------:R-:W-:Y:S05]  /*0cb0*/  @!P0 BRA `(.L_x_69) ;  /* 0x0000000000288947 */ /* 0x000fea0003800000 */
[C---:B------:R-:W-:Y:S01]  /*0cc0*/  VIADD R0, R19.reuse, 0xffffffff ;  /* 0xffffffff13007836 */ /* 0x040fe20000000000 */
[----:B------:R-:W-:Y:S01]  /*0cd0*/  ISETP.NE.AND P0, PT, R19, RZ, PT ;  /* 0x000000ff1300720c */ /* 0x000fe20003f05270 */
[----:B------:R-:W0:Y:S03]  /*0ce0*/  LDC.64 R16, c[0x0][0x380] ;  /* 0x0000e000ff107b82 */ /* 0x000e260000000a00 */
[----:B------:R-:W-:-:S05]  /*0cf0*/  SEL R19, R13, R0, !P0 ;  /* 0x000000000d137207 */ /* 0x000fca0004000000 */
[----:B------:R-:W-:-:S05]  /*0d00*/  IMAD R0, R19, 0x4, R28 ;  /* 0x0000000413007824 */ /* 0x000fca00078e021c */
[----:B------:R-:W0:Y:S02]  /*0d10*/  LDS R35, [R0] ;  /* 0x0000000000237984 */ /* 0x000e240000000800 */
[----:B0-----:R-:W-:-:S06]  /*0d20*/  IMAD.WIDE R16, R35, 0x4, R16 ;  /* 0x0000000423107825 */ /* 0x001fcc00078e0210 */
[----:B------:R-:W2:Y:S02]  /*0d30*/  LDG.E.CONSTANT R17, desc[UR6][R16.64] ;  /* 0x0000000610117981 */ /* 0x000ea4000c1e9900 */
[----:B--2---:R-:W-:-:S13]  /*0d40*/  FSETP.GTU.AND P0, PT, R17, R14, PT ;  /* 0x0000000e1100720b */ /* 0x004fda0003f0c000 */
[----:B------:R-:W-:Y:S05]  /*0d50*/  @!P0 BRA `(.L_x_70) ;  /* 0xfffffffc00cc8947 */ /* 0x000fea000383ffff */
.L_x_69:
[----:B------:R-:W0:Y:S01]  /*0d60*/  S2R R17, SR_CgaCtaId ;  /* 0x0000000000117919 */ /* 0x000e220000008800 */
[----:B------:R-:W-:Y:S02]  /*0d70*/  MOV R0, 0x400 ;  /* 0x0000040000007802 */ /* 0x000fe40000000f00 */
[-C--:B------:R-:W-:Y:S02]  /*0d80*/  ISETP.GE.AND P0, PT, R10, R13.reuse, PT ;  /* 0x0000000d0a00720c */ /* 0x080fe40003f06270 */
[----:B------:R-:W-:Y:S02]  /*0d90*/  ISETP.GE.AND P1, PT, R18, R13, PT ;  /* 0x0000000d1200720c */ /* 0x000fe40003f26270 */
[----:B0-----:R-:W-:Y:S01]  /*0da0*/  LEA R37, R17, R0, 0x18 ;  /* 0x0000000011257211 */ /* 0x001fe200078ec0ff */
[----:B------:R-:W-:-:S03]  /*0db0*/  VIADD R0, R10, 0x1 ;  /* 0x000000010a007836 */ /* 0x000fc60000000000 */
[----:B------:R-:W-:Y:S01]  /*0dc0*/  LEA R35, R10, R37, 0x2 ;  /* 0x000000250a237211 */ /* 0x000fe200078e10ff */
[----:B------:R-:W-:Y:S01]  /*0dd0*/  VIADD R10, R18, 0x1 ;  /* 0x00000001120a7836 */ /* 0x000fe20000000000 */
[----:B------:R-:W-:-:S03]  /*0de0*/  SEL R19, R0, RZ, !P0 ;  /* 0x000000ff00137207 */ /* 0x000fc60004000000 */
[----:B------:R0:W-:Y:S01]  /*0df0*/  STS [R35], R34 ;  /* 0x0000002223007388 */ /* 0x0001e20000000800 */
[----:B------:R-:W-:Y:S02]  /*0e00*/  SEL R17, R10, RZ, !P1 ;  /* 0x000000ff0a117207 */ /* 0x000fe40004800000 */
[----:B------:R-:W-:-:S04]  /*0e10*/  ISETP.NE.AND P0, PT, R19, R18, PT ;  /* 0x000000121300720c */ /* 0x000fc80003f05270 */
[----:B------:R-:W-:Y:S01]  /*0e20*/  SEL R0, R17, R18, !P0 ;  /* 0x0000001211007207 */ /* 0x000fe20004000000 */
[----:B------:R-:W-:-:S03]  /*0e30*/  IMAD.MOV.U32 R18, RZ, RZ, R19 ;  /* 0x000000ffff127224 */ /* 0x000fc600078e0013 */
[----:B------:R-:W-:-:S13]  /*0e40*/  ISETP.NE.AND P0, PT, R0, R19, PT ;  /* 0x000000130000720c */ /* 0x000fda0003f05270 */
[----:B0-----:R-:W-:Y:S05]  /*0e50*/  @!P0 BRA `(.L_x_71) ;  /* 0x0000000000308947 */ /* 0x001fea0003800000 */
.L_x_72:
[----:B------:R-:W-:Y:S02]  /*0e60*/  IMAD R10, R0, 0x4, R37 ;  /* 0x00000004000a7824 */ /* 0x000fe400078e0225 */
[----:B------:R-:W-:-:S04]  /*0e70*/  IMAD.MOV.U32 R18, RZ, RZ, R0 ;  /* 0x000000ffff127224 */ /* 0x000fc800078e0000 */
[----:B------:R-:W0:Y:S02]  /*0e80*/  LDS R10, [R10] ;  /* 0x000000000a0a7984 */ /* 0x000e240000000800 */
[----:B0-----:R-:W-:-:S04]  /*0e90*/  IADD3 R17, PT, PT, R13, R10, RZ ;  /* 0x0000000a0d117210 */ /* 0x001fc80007ffe0ff */
[----:B------:R-:W-:-:S13]  /*0ea0*/  ISETP.GT.AND P0, PT, R17, R34, PT ;  /* 0x000000221100720c */ /* 0x000fda0003f04270 */
[----:B------:R-:W-:Y:S05]  /*0eb0*/  @P0 BRA `(.L_x_71) ;  /* 0x0000000000180947 */ /* 0x000fea0003800000 */
[C---:B------:R-:W-:Y:S01]  /*0ec0*/  ISETP.GE.AND P0, PT, R0.reuse, R13, PT ;  /* 0x0000000d0000720c */ /* 0x040fe20003f06270 */
[----:B------:R-:W-:-:S05]  /*0ed0*/  VIADD R0, R0, 0x1 ;  /* 0x0000000100007836 */ /* 0x000fca0000000000 */
[----:B------:R-:W-:-:S04]  /*0ee0*/  SEL R0, R0, RZ, !P0 ;  /* 0x000000ff00007207 */ /* 0x000fc80004000000 */
[----:B------:R-:W-:-:S13]  /*0ef0*/  ISETP.NE.AND P0, PT, R0, R19, PT ;  /* 0x000000130000720c */ /* 0x000fda0003f05270 */
[----:B------:R-:W-:Y:S05]  /*0f00*/  @P0 BRA `(.L_x_72) ;  /* 0xfffffffc00d40947 */ /* 0x000fea000383ffff */
[----:B------:R-:W-:-:S07]  /*0f10*/  IMAD.MOV.U32 R18, RZ, RZ, R19 ;  /* 0x000000ffff127224 */ /* 0x000fce00078e0013 */
.L_x_71:
[----:B------:R-:W0:Y:S01]  /*0f20*/  S2R R17, SR_CgaCtaId ;  /* 0x0000000000117919 */ /* 0x000e220000008800 */
[----:B------:R-:W-:-:S04]  /*0f30*/  MOV R0, 0x400 ;  /* 0x0000040000007802 */ /* 0x000fc80000000f00 */
[----:B0-----:R-:W-:-:S04]  /*0f40*/  LEA R17, R17, R0, 0x18 ;  /* 0x0000000011117211 */ /* 0x001fc800078ec0ff */
[----:B------:R-:W-:Y:S02]  /*0f50*/  LEA R0, R18, R17, 0x2 ;  /* 0x0000001112007211 */ /* 0x000fe400078e10ff */
[----:B------:R-:W0:Y:S03]  /*0f60*/  LDC.64 R16, c[0x0][0x380] ;  /* 0x0000e000ff107b82 */ /* 0x000e260000000a00 */
[----:B------:R-:W0:Y:S02]  /*0f70*/  LDS R35, [R0] ;  /* 0x0000000000237984 */ /* 0x000e240000000800 */
[----:B0-----:R-:W-:-:S05]  /*0f80*/  IMAD.WIDE R16, R35, 0x4, R16 ;  /* 0x0000000423107825 */ /* 0x001fca00078e0210 */
[----:B------:R0:W5:Y:S02]  /*0f90*/  LDG.E.CONSTANT R35, desc[UR6][R16.64] ;  /* 0x0000000610237981 */ /* 0x000164000c1e9900 */
.L_x_74:
[----:B------:R-:W-:Y:S01]  /*0fa0*/  ISETP.NE.AND P0, PT, R20, R11, PT ;  /* 0x0000000b1400720c */ /* 0x000fe20003f05270 */
[----:B------:R-:W-:-:S12]  /*0fb0*/  IMAD.MOV.U32 R10, RZ, RZ, R11 ;  /* 0x000000ffff0a7224 */ /* 0x000fd800078e000b */
[----:B------:R-:W-:Y:S05]  /*0fc0*/  @!P0 BRA `(.L_x_73) ;  /* 0x0000000000288947 */ /* 0x000fea0003800000 */
[C---:B------:R-:W-:Y:S01]  /*0fd0*/  VIADD R0, R11.reuse, 0xffffffff ;  /* 0xffffffff0b007836 */ /* 0x040fe20000000000 */
[----:B------:R-:W-:Y:S01]  /*0fe0*/  ISETP.NE.AND P0, PT, R11, RZ, PT ;  /* 0x000000ff0b00720c */ /* 0x000fe20003f05270 */
[----:B0-----:R-:W0:Y:S03]  /*0ff0*/  LDC.64 R16, c[0x0][0x388] ;  /* 0x0000e200ff107b82 */ /* 0x001e260000000a00 */
[----:B------:R-:W-:-:S05]  /*1000*/  SEL R11, R13, R0, !P0 ;  /* 0x000000000d0b7207 */ /* 0x000fca0004000000 */
[----:B------:R-:W-:-:S05]  /*1010*/  IMAD R0, R11, 0x4, R12 ;  /* 0x000000040b007824 */ /* 0x000fca00078e020c */
[----:B------:R-:W0:Y:S02]  /*1020*/  LDS R37, [R0] ;  /* 0x0000000000257984 */ /* 0x000e240000000800 */
[----:B0-----:R-:W-:-:S06]  /*1030*/  IMAD.WIDE R16, R37, 0x4, R16 ;  /* 0x0000000425107825 */ /* 0x001fcc00078e0210 */
[----:B------:R-:W2:Y:S02]  /*1040*/  LDG.E.CONSTANT R17, desc[UR6][R16.64] ;  /* 0x0000000610117981 */ /* 0x000ea4000c1e9900 */
[----:B--2---:R-:W-:-:S13]  /*1050*/  FSETP.GE.AND P0, PT, R17, R4, PT ;  /* 0x000000041100720b */ /* 0x004fda0003f06000 */
[----:B------:R-:W-:Y:S05]  /*1060*/  @P0 BRA `(.L_x_74) ;  /* 0xfffffffc00cc0947 */ /* 0x000fea000383ffff */
.L_x_73:
[-C--:B------:R-:W-:Y:S01]  /*1070*/  ISETP.GE.AND P0, PT, R10, R13.reuse, PT ;  /* 0x0000000d0a00720c */ /* 0x080fe20003f06270 */
[----:B------:R-:W-:Y:S01]  /*1080*/  VIADD R4, R20, 0x1 ;  /* 0x0000000114047836 */ /* 0x000fe20000000000 */
[C---:B------:R-:W-:Y:S01]  /*1090*/  IADD3 R0, PT, PT, R10.reuse, 0x1, RZ ;  /* 0x000000010a007810 */ /* 0x040fe20007ffe0ff */
[----:B------:R-:W-:Y:S01]  /*10a0*/  IMAD R37, R10, 0x4, R12 ;  /* 0x000000040a257824 */ /* 0x000fe200078e020c */
[----:B------:R-:W-:Y:S02]  /*10b0*/  ISETP.GE.AND P1, PT, R20, R13, PT ;  /* 0x0000000d1400720c */ /* 0x000fe40003f26270 */
[----:B------:R-:W-:Y:S02]  /*10c0*/  SEL R11, R0, RZ, !P0 ;  /* 0x000000ff000b7207 */ /* 0x000fe40004000000 */
[----:B0-----:R-:W-:Y:S01]  /*10d0*/  SEL R17, R4, RZ, !P1 ;  /* 0x000000ff04117207 */ /* 0x001fe20004800000 */
[----:B------:R0:W-:Y:S01]  /*10e0*/  STS [R37], R34 ;  /* 0x0000002225007388 */ /* 0x0001e20000000800 */
[----:B------:R-:W-:-:S04]  /*10f0*/  ISETP.NE.AND P0, PT, R11, R20, PT ;  /* 0x000000140b00720c */ /* 0x000fc80003f05270 */
[----:B------:R-:W-:Y:S01]  /*1100*/  SEL R0, R17, R20, !P0 ;  /* 0x0000001411007207 */ /* 0x000fe20004000000 */
[----:B------:R-:W-:-:S03]  /*1110*/  IMAD.MOV.U32 R20, RZ, RZ, R11 ;  /* 0x000000ffff147224 */ /* 0x000fc600078e000b */
[----:B------:R-:W-:-:S13]  /*1120*/  ISETP.NE.AND P0, PT, R0, R11, PT ;  /* 0x0000000b0000720c */ /* 0x000fda0003f05270 */
[----:B0-----:R-:W-:Y:S05]  /*1130*/  @!P0 BRA `(.L_x_75) ;  /* 0x0000000000308947 */ /* 0x001fea0003800000 */
.L_x_76:
[----:B------:R-:W-:Y:S01]  /*1140*/  LEA R4, R0, R12, 0x2 ;  /* 0x0000000c00047211 */ /* 0x000fe200078e10ff */
[----:B------:R-:W-:-:S05]  /*1150*/  IMAD.MOV.U32 R20, RZ, RZ, R0 ;  /* 0x000000ffff147224 */ /* 0x000fca00078e0000 */
[----:B------:R-:W0:Y:S02]  /*1160*/  LDS R4, [R4] ;  /* 0x0000000004047984 */ /* 0x000e240000000800 */
[----:B0-----:R-:W-:-:S05]  /*1170*/  IMAD.IADD R17, R13, 0x1, R4 ;  /* 0x000000010d117824 */ /* 0x001fca00078e0204 */
[----:B------:R-:W-:-:S13]  /*1180*/  ISETP.GT.AND P0, PT, R17, R34, PT ;  /* 0x000000221100720c */ /* 0x000fda0003f04270 */
[----:B------:R-:W-:Y:S05]  /*1190*/  @P0 BRA `(.L_x_75) ;  /* 0x0000000000180947 */ /* 0x000fea0003800000 */
[C---:B------:R-:W-:Y:S01]  /*11a0*/  ISETP.GE.AND P0, PT, R0.reuse, R13, PT ;  /* 0x0000000d0000720c */ /* 0x040fe20003f06270 */
[----:B------:R-:W-:-:S05]  /*11b0*/  VIADD R0, R0, 0x1 ;  /* 0x0000000100007836 */ /* 0x000fca0000000000 */
[----:B------:R-:W-:-:S04]  /*11c0*/  SEL R0, R0, RZ, !P0 ;  /* 0x000000ff00007207 */ /* 0x000fc80004000000 */
[----:B------:R-:W-:-:S13]  /*11d0*/  ISETP.NE.AND P0, PT, R0, R11, PT ;  /* 0x0000000b0000720c */ /* 0x000fda0003f05270 */
[----:B------:R-:W-:Y:S05]  /*11e0*/  @P0 BRA `(.L_x_76) ;  /* 0xfffffffc00d40947 */ /* 0x000fea000383ffff */
[----:B------:R-:W-:-:S07]  /*11f0*/  MOV R20, R11 ;  /* 0x0000000b00147202 */ /* 0x000fce0000000f00 */
.L_x_75:
[----:B------:R-:W-:-:S13]  /*1200*/  ISETP.GE.AND P0, PT, R34, R5, PT ;  /* 0x000000052200720c */ /* 0x000fda0003f06270 */
[----:B------:R-:W-:Y:S05]  /*1210*/  @!P0 BRA `(.L_x_77) ;  /* 0x0000000400908947 */ /* 0x000fea0003800000 */
[----:B------:R-:W-:Y:S01]  /*1220*/  IMAD R4, R20, 0x4, R12 ;  /* 0x0000000414047824 */ /* 0x000fe200078e020c */
[----:B------:R-:W0:Y:S04]  /*1230*/  LDC.64 R16, c[0x0][0x388] ;  /* 0x0000e200ff107b82 */ /* 0x000e280000000a00 */
[----:B------:R-:W0:Y:S02]  /*1240*/  LDS R37, [R4] ;  /* 0x0000000004257984 */ /* 0x000e240000000800 */
[----:B0-----:R-:W-:-:S05]  /*1250*/  IMAD.WIDE R16, R37, 0x4, R16 ;  /* 0x0000000425107825 */ /* 0x001fca00078e0210 */
[----:B------:R-:W2:Y:S01]  /*1260*/  LDG.E.CONSTANT R0, desc[UR6][R16.64] ;  /* 0x0000000610007981 */ /* 0x000ea2000c1e9900 */
[CC--:B-----5:R-:W-:Y:S01]  /*1270*/  FFMA R35, -R6.reuse, R39.reuse, R35 ;  /* 0x0000002706237223 */ /* 0x0e0fe20000000123 */
[----:B--2---:R-:W-:-:S07]  /*1280*/  FFMA R0, R6, R39, R0 ;  /* 0x0000002706007223 */ /* 0x004fce0000000000 */
.L_x_79:
[----:B------:R-:W-:Y:S01]  /*1290*/  ISETP.NE.AND P0, PT, R22, R21, PT ;  /* 0x000000151600720c */ /* 0x000fe20003f05270 */
[----:B------:R-:W-:-:S12]  /*12a0*/  IMAD.MOV.U32 R10, RZ, RZ, R21 ;  /* 0x000000ffff0a7224 */ /* 0x000fd800078e0015 */
[----:B------:R-:W-:Y:S05]  /*12b0*/  @!P0 BRA `(.L_x_78) ;  /* 0x00000000001c8947 */ /* 0x000fea0003800000 */
[C---:B------:R-:W-:Y:S01]  /*12c0*/  VIADD R4, R21.reuse, 0xffffffff ;  /* 0xffffffff15047836 */ /* 0x040fe20000000000 */
[----:B------:R-:W-:-:S04]  /*12d0*/  ISETP.NE.AND P0, PT, R21, RZ, PT ;  /* 0x000000ff1500720c */ /* 0x000fc80003f05270 */
[----:B------:R-:W-:-:S04]  /*12e0*/  SEL R21, R13, R4, !P0 ;  /* 0x000000040d157207 */ /* 0x000fc80004000000 */
[----:B------:R-:W-:-:S06]  /*12f0*/  LEA R4, R21, R29, 0x2 ;  /* 0x0000001d15047211 */ /* 0x000fcc00078e10ff */
[----:B------:R-:W0:Y:S02]  /*1300*/  LDS R4, [R4] ;  /* 0x0000000004047984 */ /* 0x000e240000000800 */
[----:B0-----:R-:W-:-:S13]  /*1310*/  FSETP.GTU.AND P0, PT, R4, R35, PT ;  /* 0x000000230400720b */ /* 0x001fda0003f0c000 */
[----:B------:R-:W-:Y:S05]  /*1320*/  @!P0 BRA `(.L_x_79) ;  /* 0xfffffffc00d88947 */ /* 0x000fea000383ffff */
.L_x_78:
[C---:B------:R-:W-:Y:S01]  /*1330*/  VIADD R4, R10.reuse, 0x1 ;  /* 0x000000010a047836 */ /* 0x040fe20000000000 */
[CC--:B------:R-:W-:Y:S01]  /*1340*/  ISETP.GE.AND P0, PT, R10.reuse, R13.reuse, PT ;  /* 0x0000000d0a00720c */ /* 0x0c0fe20003f06270 */
[----:B------:R-:W-:Y:S01]  /*1350*/  IMAD R17, R10, 0x4, R33 ;  /* 0x000000040a117824 */ /* 0x000fe200078e0221 */
[----:B------:R-:W-:Y:S01]  /*1360*/  ISETP.GE.AND P1, PT, R22, R13, PT ;  /* 0x0000000d1600720c */ /* 0x000fe20003f26270 */
[----:B------:R-:W-:Y:S01]  /*1370*/  IMAD R10, R10, 0x4, R29 ;  /* 0x000000040a0a7824 */ /* 0x000fe200078e021d */
[----:B------:R-:W-:Y:S02]  /*1380*/  SEL R21, R4, RZ, !P0 ;  /* 0x000000ff04157207 */ /* 0x000fe40004000000 */
[----:B------:R-:W-:Y:S01]  /*1390*/  IADD3 R4, PT, PT, R22, 0x1, RZ ;  /* 0x0000000116047810 */ /* 0x000fe20007ffe0ff */
[----:B------:R0:W-:Y:S01]  /*13a0*/  STS [R17], R34 ;  /* 0x0000002211007388 */ /* 0x0001e20000000800 */
[----:B------:R-:W-:-:S03]  /*13b0*/  ISETP.NE.AND P0, PT, R21, R22, PT ;  /* 0x000000161500720c */ /* 0x000fc60003f05270 */
[----:B------:R0:W-:Y:S10]  /*13c0*/  STS [R10], R35 ;  /* 0x000000230a007388 */ /* 0x0001f40000000800 */
[----:B------:R-:W-:-:S04]  /*13d0*/  @!P0 SEL R22, R4, RZ, !P1 ;  /* 0x000000ff04168207 */ /* 0x000fc80004800000 */
[----:B------:R-:W-:Y:S01]  /*13e0*/  ISETP.NE.AND P0, PT, R22, R21, PT ;  /* 0x000000151600720c */ /* 0x000fe20003f05270 */
[----:B------:R-:W-:Y:S02]  /*13f0*/  IMAD.MOV.U32 R4, RZ, RZ, R22 ;  /* 0x000000ffff047224 */ /* 0x000fe400078e0016 */
[----:B------:R-:W-:-:S10]  /*1400*/  IMAD.MOV.U32 R22, RZ, RZ, R21 ;  /* 0x000000ffff167224 */ /* 0x000fd400078e0015 */
[----:B0-----:R-:W-:Y:S05]  /*1410*/  @!P0 BRA `(.L_x_80) ;  /* 0x0000000000308947 */ /* 0x001fea0003800000 */
[----:B------:R-:W-:-:S07]  /*1420*/  IMAD.MOV.U32 R22, RZ, RZ, R4 ;  /* 0x000000ffff167224 */ /* 0x000fce00078e0004 */
.L_x_81:
[----:B------:R-:W-:-:S06]  /*1430*/  LEA R4, R22, R33, 0x2 ;  /* 0x0000002116047211 */ /* 0x000fcc00078e10ff */
        /* <DEDUP_REMOVED lines=10> */
.L_x_80:
[----:B------:R-:W-:Y:S01]  /*14e0*/  LEA R4, R22, R29, 0x2 ;  /* 0x0000001d16047211 */ /* 0x000fe200078e10ff */
[----:B------:R-:W-:Y:S01]  /*14f0*/  IMAD.WIDE.U32 R16, R34, 0x4, R26 ;  /* 0x0000000422107825 */ /* 0x000fe200078e001a */
[----:B------:R-:W0:Y:S03]  /*1500*/  LDC R10, c[0x0][0x3c4] ;  /* 0x0000f100ff0a7b82 */ /* 0x000e260000000800 */
[----:B------:R-:W1:Y:S01]  /*1510*/  LDS R35, [R4] ;  /* 0x0000000004237984 */ /* 0x000e620000000800 */
[----:B0-----:R-:W-:-:S03]  /*1520*/  IMAD R10, R10, 0x4, R29 ;  /* 0x000000040a0a7824 */ /* 0x001fc600078e021d */
[----:B-1----:R0:W-:Y:S04]  /*1530*/  STG.E desc[UR6][R16.64], R35 ;  /* 0x0000002310007986 */ /* 0x0021e8000c101906 */
.L_x_83:
[----:B------:R-:W-:Y:S01]  /*1540*/  ISETP.NE.AND P0, PT, R24, R25, PT ;  /* 0x000000191800720c */ /* 0x000fe20003f05270 */
[----:B------:R-:W-:-:S12]  /*1550*/  IMAD.MOV.U32 R14, RZ, RZ, R25 ;  /* 0x000000ffff0e7224 */ /* 0x000fd800078e0019 */
[----:B------:R-:W-:Y:S05]  /*1560*/  @!P0 BRA `(.L_x_82) ;  /* 0x00000000001c8947 */ /* 0x000fea0003800000 */
[C---:B------:R-:W-:Y:S01]  /*1570*/  VIADD R4, R25.reuse, 0xffffffff ;  /* 0xffffffff19047836 */ /* 0x040fe20000000000 */
[----:B------:R-:W-:-:S04]  /*1580*/  ISETP.NE.AND P0, PT, R25, RZ, PT ;  /* 0x000000ff1900720c */ /* 0x000fc80003f05270 */
[----:B------:R-:W-:-:S04]  /*1590*/  SEL R25, R13, R4, !P0 ;  /* 0x000000040d197207 */ /* 0x000fc80004000000 */
[----:B------:R-:W-:-:S05]  /*15a0*/  LEA R4, R25, R10, 0x2 ;  /* 0x0000000a19047211 */ /* 0x000fca00078e10ff */
[----:B0-----:R-:W0:Y:S02]  /*15b0*/  LDS R17, [R4] ;  /* 0x0000000004117984 */ /* 0x001e240000000800 */
[----:B0-----:R-:W-:-:S13]  /*15c0*/  FSETP.GE.AND P0, PT, R17, R0, PT ;  /* 0x000000001100720b */ /* 0x001fda0003f06000 */
[----:B------:R-:W-:Y:S05]  /*15d0*/  @P0 BRA `(.L_x_83) ;  /* 0xfffffffc00d80947 */ /* 0x000fea000383ffff */
.L_x_82:
[----:B------:R-:W1:Y:S01]  /*15e0*/  LDC R10, c[0x0][0x3c4] ;  /* 0x0000f100ff0a7b82 */ /* 0x000e620000000800 */
[C---:B------:R-:W-:Y:S01]  /*15f0*/  VIADD R4, R14.reuse, 0x1 ;  /* 0x000000010e047836 */ /* 0x040fe20000000000 */
[CC--:B------:R-:W-:Y:S01]  /*1600*/  ISETP.GE.AND P0, PT, R14.reuse, R13.reuse, PT ;  /* 0x0000000d0e00720c */ /* 0x0c0fe20003f06270 */
[----:B0-----:R-:W-:Y:S01]  /*1610*/  IMAD R17, R14, 0x4, R31 ;  /* 0x000000040e117824 */ /* 0x001fe200078e021f */
[----:B------:R-:W-:Y:S02]  /*1620*/  ISETP.GE.AND P1, PT, R24, R13, PT ;  /* 0x0000000d1800720c */ /* 0x000fe40003f26270 */
[----:B------:R-:W-:Y:S01]  /*1630*/  SEL R25, R4, RZ, !P0 ;  /* 0x000000ff04197207 */ /* 0x000fe20004000000 */
[----:B------:R-:W-:Y:S01]  /*1640*/  VIADD R4, R24, 0x1 ;  /* 0x0000000118047836 */ /* 0x000fe20000000000 */
[----:B------:R0:W-:Y:S02]  /*1650*/  STS [R17], R34 ;  /* 0x0000002211007388 */ /* 0x0001e40000000800 */
[----:B------:R-:W-:-:S13]  /*1660*/  ISETP.NE.AND P0, PT, R25, R24, PT ;  /* 0x000000181900720c */ /* 0x000fda0003f05270 */
[----:B------:R-:W-:Y:S01]  /*1670*/  @!P0 SEL R24, R4, RZ, !P1 ;  /* 0x000000ff04188207 */ /* 0x000fe20004800000 */
[----:B-1----:R-:W-:-:S03]  /*1680*/  IMAD R35, R10, 0x4, R29 ;  /* 0x000000040a237824 */ /* 0x002fc600078e021d */
[----:B------:R-:W-:Y:S01]  /*1690*/  ISETP.NE.AND P0, PT, R24, R25, PT ;  /* 0x000000191800720c */ /* 0x000fe20003f05270 */
[----:B------:R-:W-:Y:S01]  /*16a0*/  IMAD.MOV.U32 R4, RZ, RZ, R24 ;  /* 0x000000ffff047224 */ /* 0x000fe200078e0018 */
[----:B------:R-:W-:Y:S01]  /*16b0*/  LEA R35, R14, R35, 0x2 ;  /* 0x000000230e237211 */ /* 0x000fe200078e10ff */
[----:B------:R-:W-:-:S04]  /*16c0*/  IMAD.MOV.U32 R24, RZ, RZ, R25 ;  /* 0x000000ffff187224 */ /* 0x000fc800078e0019 */
[----:B------:R0:W-:Y:S06]  /*16d0*/  STS [R35], R0 ;  /* 0x0000000023007388 */ /* 0x0001ec0000000800 */
[----:B------:R-:W-:Y:S05]  /*16e0*/  @!P0 BRA `(.L_x_84) ;  /* 0x0000000000308947 */ /* 0x000fea0003800000 */
[----:B------:R-:W-:-:S07]  /*16f0*/  MOV R24, R4 ;  /* 0x0000000400187202 */ /* 0x000fce0000000f00 */
.L_x_85:
[----:B0-----:R-:W-:-:S06]  /*1700*/  IMAD R0, R24, 0x4, R31 ;  /* 0x0000000418007824 */ /* 0x001fcc00078e021f */
        /* <DEDUP_REMOVED lines=10> */
.L_x_84:
[----:B0-----:R-:W0:Y:S01]  /*17b0*/  LDC R0, c[0x0][0x3c4] ;  /* 0x0000f100ff007b82 */ /* 0x001e220000000800 */
[----:B------:R-:W1:Y:S07]  /*17c0*/  S2R R4, SR_CTAID.Y ;  /* 0x0000000000047919 */ /* 0x000e6e0000002600 */
[----:B------:R-:W1:Y:S01]  /*17d0*/  LDC R37, c[0x0][0x3a0] ;  /* 0x0000e800ff257b82 */ /* 0x000e620000000800 */
[----:B0-----:R-:W-:-:S04]  /*17e0*/  IMAD R17, R0, 0x4, R29 ;  /* 0x0000000400117824 */ /* 0x001fc800078e021d */
[----:B------:R-:W-:-:S03]  /*17f0*/  IMAD R0, R24, 0x4, R17 ;  /* 0x0000000418007824 */ /* 0x000fc600078e0211 */
[----:B------:R-:W0:Y:S02]  /*1800*/  LDC.64 R16, c[0x0][0x3d0] ;  /* 0x0000f400ff107b82 */ /* 0x000e240000000a00 */
[----:B------:R-:W2:Y:S01]  /*1810*/  LDS R35, [R0] ;  /* 0x0000000000237984 */ /* 0x000ea20000000800 */
[----:B-1----:R-:W-:-:S04]  /*1820*/  IMAD R37, R4, R37, RZ ;  /* 0x0000002504257224 */ /* 0x002fc800078e02ff */
[----:B0-----:R-:W-:-:S04]  /*1830*/  IMAD.WIDE.U32 R16, R37, 0x4, R16 ;  /* 0x0000000425107825 */ /* 0x001fc800078e0010 */
[----:B------:R-:W-:-:S05]  /*1840*/  IMAD.WIDE.U32 R16, R34, 0x4, R16 ;  /* 0x0000000422107825 */ /* 0x000fca00078e0010 */
[----:B--2---:R0:W-:Y:S02]  /*1850*/  STG.E desc[UR6][R16.64], R35 ;  /* 0x0000002310007986 */ /* 0x0041e4000c101906 */
.L_x_77:
[----:B------:R-:W1:Y:S01]  /*1860*/  LDCU UR4, c[0x0][0x3a0] ;  /* 0x00007400ff0477ac */ /* 0x000e620008000800 */
[----:B------:R-:W-:-:S05]  /*1870*/  VIADD R23, R23, 0x1 ;  /* 0x0000000117177836 */ /* 0x000fca0000000000 */
[----:B------:R-:W-:-:S04]  /*1880*/  IADD3 R34, PT, PT, R7, R23, RZ ;  /* 0x0000001707227210 */ /* 0x000fc80007ffe0ff */
[----:B-1----:R-:W-:-:S13]  /*1890*/  ISETP.NE.AND P0, PT, R34, UR4, PT ;  /* 0x0000000422007c0c */ /* 0x002fda000bf05270 */
[----:B------:R-:W-:Y:S05]  /*18a0*/  @!P0 EXIT ;  /* 0x000000000000894d */ /* 0x000fea0003800000 */
[----:B------:R-:W-:Y:S05]  /*18b0*/  BRA `(.L_x_86) ;  /* 0xfffffff000647947 */ /* 0x000fea000383ffff */
.L_x_65:
[----:B------:R-:W0:Y:S01]  /*18c0*/  LDC R11, c[0x0][0x3a0] ;  /* 0x0000e800ff0b7b82 */ /* 0x000e220000000800 */
[----:B------:R-:W-:-:S05]  /*18d0*/  VIADD R12, R7, 0x1 ;  /* 0x00000001070c7836 */ /* 0x000fca0000000000 */
[----:B0-----:R-:W-:-:S13]  /*18e0*/  ISETP.GE.U32.AND P0, PT, R12, R11, PT ;  /* 0x0000000b0c00720c */ /* 0x001fda0003f06070 */
[----:B------:R-:W-:Y:S05]  /*18f0*/  @P0 EXIT ;  /* 0x000000000000094d */ /* 0x000fea0003800000 */
[----:B------:R-:W-:Y:S01]  /*1900*/  IADD3 R10, PT, PT, -R7, -0x2, R11 ;  /* 0xfffffffe070a7810 */ /* 0x000fe20007ffe10b */
[----:B------:R-:W-:Y:S01]  /*1910*/  IMAD.MOV.U32 R31, RZ, RZ, 0x1 ;  /* 0x00000001ff1f7424 */ /* 0x000fe200078e00ff */
[----:B------:R-:W-:Y:S02]  /*1920*/  LOP3.LUT R0, RZ, R7, RZ, 0x33, !PT ;  /* 0x00000007ff007212 */ /* 0x000fe400078e33ff */
[----:B------:R-:W-:-:S03]  /*1930*/  ISETP.GE.U32.AND P0, PT, R10, 0x3, PT ;  /* 0x000000030a00780c */ /* 0x000fc60003f06070 */
[----:B------:R-:W-:-:S05]  /*1940*/  IMAD.IADD R0, R0, 0x1, R11 ;  /* 0x0000000100007824 */ /* 0x000fca00078e020b */
[----:B------:R-:W-:-:S05]  /*1950*/  LOP3.LUT R11, R0, 0x3, RZ, 0xc0, !PT ;  /* 0x00000003000b7812 */ /* 0x000fca00078ec0ff */
[----:B------:R-:W-:Y:S05]  /*1960*/  @!P0 BRA `(.L_x_87) ;  /* 0x0000000800888947 */ /* 0x000fea0003800000 */
[----:B------:R-:W-:Y:S01]  /*1970*/  LOP3.LUT R14, R0, 0xfffffffc, RZ, 0xc0, !PT ;  /* 0xfffffffc000e7812 */ /* 0x000fe200078ec0ff */
[----:B------:R-:W-:Y:S01]  /*1980*/  IMAD.MOV.U32 R13, RZ, RZ, 0x2 ;  /* 0x00000002ff0d7424 */ /* 0x000fe200078e00ff */
[----:B------:R-:W-:-:S03]  /*1990*/  IADD3 R12, PT, PT, R8, -0x2, RZ ;  /* 0xfffffffe080c7810 */ /* 0x000fc60007ffe0ff */
[----:B------:R-:W-:-:S07]  /*19a0*/  IMAD.MOV R14, RZ, RZ, -R14 ;  /* 0x000000ffff0e7224 */ /* 0x000fce00078e0a0e */
.L_x_100:
[----:B0----5:R-:W0:Y:S01]  /*19b0*/  LDC.64 R24, c[0x0][0x380] ;  /* 0x0000e000ff187b82 */ /* 0x021e220000000a00 */
[----:B------:R-:W-:-:S07]  /*19c0*/  VIADD R33, R7, 0x1 ;  /* 0x0000000107217836 */ /* 0x000fce0000000000 */
        /* <DEDUP_REMOVED lines=8> */
[----:B------:R-:W-:-:S04]  /*1a50*/  IADD3 R17, PT, PT, R13, -0x1, RZ ;  /* 0xffffffff0d117810 */ /* 0x000fc80007ffe0ff */
[----:B------:R-:W-:Y:S01]  /*1a60*/  ISETP.GE.AND P0, PT, R17, R8, PT ;  /* 0x000000081100720c */ /* 0x000fe20003f06270 */
[----:B------:R-:W-:-:S05]  /*1a70*/  VIADD R14, R14, 0x4 ;  /* 0x000000040e0e7836 */ /* 0x000fca0000000000 */
[----:B------:R-:W-:-:S07]  /*1a80*/  ISETP.NE.AND P5, PT, R14, RZ, PT ;  /* 0x000000ff0e00720c */ /* 0x000fce0003fa5270 */
[----:B0-----:R-:W-:Y:S06]  /*1a90*/  @P0 BRA `(.L_x_88) ;  /* 0x00000000004c0947 */ /* 0x001fec0003800000 */
[----:B------:R-:W0:Y:S01]  /*1aa0*/  MUFU.RCP R18, R3 ;  /* 0x0000000300127308 */ /* 0x000e220000001000 */
[----:B-----5:R-:W-:Y:S01]  /*1ab0*/  FADD R10, -R9, R0 ;  /* 0x00000000090a7221 */ /* 0x020fe20000000100 */
[----:B------:R-:W-:-:S03]  /*1ac0*/  ISETP.NE.AND P4, PT, R12, RZ, PT ;  /* 0x000000ff0c00720c */ /* 0x000fc60003f85270 */
[----:B------:R-:W-:-:S04]  /*1ad0*/  FADD R16, R10, R15 ;  /* 0x0000000f0a107221 */ /* 0x000fc80000000000 */
[----:B------:R-:W1:Y:S01]  /*1ae0*/  FCHK P0, R16, R3 ;  /* 0x0000000310007302 */ /* 0x000e620000000000 */
[----:B0-----:R-:W-:-:S04]  /*1af0*/  FFMA R9, -R3, R18, 1 ;  /* 0x3f80000003097423 */ /* 0x001fc80000000112 */
[----:B------:R-:W-:Y:S01]  /*1b00*/  FFMA R0, R18, R9, R18 ;  /* 0x0000000912007223 */ /* 0x000fe20000000012 */
[----:B------:R-:W-:-:S03]  /*1b10*/  FADD R9, R16, -R15 ;  /* 0x8000000f10097221 */ /* 0x000fc60000000000 */
[----:B------:R-:W-:Y:S01]  /*1b20*/  FFMA R17, R0, R16, RZ ;  /* 0x0000001000117223 */ /* 0x000fe200000000ff */
[----:B------:R-:W-:-:S03]  /*1b30*/  FADD R9, -R10, R9 ;  /* 0x000000090a097221 */ /* 0x000fc60000000100 */
[----:B------:R-:W-:-:S04]  /*1b40*/  FFMA R15, -R3, R17, R16 ;  /* 0x00000011030f7223 */ /* 0x000fc80000000110 */
[----:B------:R-:W-:Y:S01]  /*1b50*/  FFMA R0, R0, R15, R17 ;  /* 0x0000000f00007223 */ /* 0x000fe20000000011 */
[----:B------:R-:W-:Y:S01]  /*1b60*/  IMAD.MOV.U32 R15, RZ, RZ, R16 ;  /* 0x000000ffff0f7224 */ /* 0x000fe200078e0010 */
[----:B-1----:R-:W-:Y:S06]  /*1b70*/  @!P0 BRA `(.L_x_89) ;  /* 0x00000000000c8947 */ /* 0x002fec0003800000 */
[----:B------:R-:W-:Y:S01]  /*1b80*/  IMAD.MOV.U32 R0, RZ, RZ, R16 ;  /* 0x000000ffff007224 */ /* 0x000fe200078e0010 */
[----:B------:R-:W-:-:S07]  /*1b90*/  MOV R10, 0x1bb0 ;  /* 0x00001bb0000a7802 */ /* 0x000fce0000000f00 */
[----:B------:R-:W-:Y:S05]  /*1ba0*/  CALL.REL.NOINC `($__internal_3_$__cuda_sm3x_div_rn_noftz_f32_slowpath) ;  /* 0x0000000c00f87944 */ /* 0x000fea0003c00000 */
.L_x_89:
[----:B------:R-:W-:Y:S01]  /*1bb0*/  FSEL R39, R0, R39, !P4 ;  /* 0x0000002700277208 */ /* 0x000fe20006000000 */
[----:B------:R-:W-:Y:S06]  /*1bc0*/  BRA `(.L_x_90) ;  /* 0x0000000000087947 */ /* 0x000fec0003800000 */
.L_x_88:
[----:B-----5:R-:W-:-:S04]  /*1bd0*/  FADD R0, R0, -R39 ;  /* 0x8000002700007221 */ /* 0x020fc80000000000 */
[----:B------:R-:W-:-:S07]  /*1be0*/  FFMA R39, R0, R2, R39 ;  /* 0x0000000200277223 */ /* 0x000fce0000000027 */
.L_x_90:
[----:B------:R-:W2:Y:S01]  /*1bf0*/  LDG.E.CONSTANT R10, desc[UR6][R20.64+0x4] ;  /* 0x00000406140a7981 */ /* 0x000ea2000c1e9900 */
[----:B------:R-:W0:Y:S03]  /*1c00*/  LDC.64 R18, c[0x0][0x3d0] ;  /* 0x0000f400ff127b82 */ /* 0x000e260000000a00 */
[----:B------:R1:W5:Y:S04]  /*1c10*/  LDG.E.CONSTANT R29, desc[UR6][R24.64+0x4] ;  /* 0x00000406181d7981 */ /* 0x000368000c1e9900 */
[----:B------:R1:W5:Y:S01]  /*1c20*/  LDG.E.CONSTANT R31, desc[UR6][R22.64+0x4] ;  /* 0x00000406161f7981 */ /* 0x000362000c1e9900 */
[----:B------:R-:W-:-:S13]  /*1c30*/  ISETP.GE.AND P0, PT, R33, R5, PT ;  /* 0x000000052100720c */ /* 0x000fda0003f06270 */
[----:B------:R-:W-:Y:S01]  /*1c40*/  @P0 FFMA R41, -R6, R39, R35 ;  /* 0x0000002706290223 */ /* 0x000fe20000000123 */
[----:B------:R-:W-:-:S04]  /*1c50*/  @P0 IMAD.WIDE.U32 R16, R33, 0x4, R26 ;  /* 0x0000000421100825 */ /* 0x000fc800078e001a */
[----:B------:R-:W-:Y:S01]  /*1c60*/  @P0 FFMA R37, R6, R39, R37 ;  /* 0x0000002706250223 */ /* 0x000fe20000000025 */
[----:B0-----:R-:W-:Y:S01]  /*1c70*/  IMAD.WIDE.U32 R18, R4, 0x4, R18 ;  /* 0x0000000404127825 */ /* 0x001fe200078e0012 */
[----:B------:R1:W-:Y:S03]  /*1c80*/  @P0 STG.E desc[UR6][R16.64], R41 ;  /* 0x0000002910000986 */ /* 0x0003e6000c101906 */
[----:B------:R-:W-:-:S05]  /*1c90*/  @P0 IMAD.WIDE.U32 R34, R33, 0x4, R18 ;  /* 0x0000000421220825 */ /* 0x000fca00078e0012 */
[----:B------:R1:W-:Y:S01]  /*1ca0*/  @P0 STG.E desc[UR6][R34.64], R37 ;  /* 0x0000002522000986 */ /* 0x0003e2000c101906 */
[----:B------:R-:W-:-:S13]  /*1cb0*/  ISETP.GE.AND P0, PT, R13, R8, PT ;  /* 0x000000080d00720c */ /* 0x000fda0003f06270 */
[----:B--2---:R-:W-:-:S04]  /*1cc0*/  @P0 FADD R0, R10, -R39 ;  /* 0x800000270a000221 */ /* 0x004fc80000000000 */
[----:B------:R-:W-:Y:S01]  /*1cd0*/  @P0 FFMA R33, R0, R2, R39 ;  /* 0x0000000200210223 */ /* 0x000fe20000000027 */
[----:B-1----:R-:W-:Y:S06]  /*1ce0*/  @P0 BRA `(.L_x_91) ;  /* 0x0000000000480947 */ /* 0x002fec0003800000 */
[----:B------:R-:W0:Y:S01]  /*1cf0*/  MUFU.RCP R16, R3 ;  /* 0x0000000300107308 */ /* 0x000e220000001000 */
[----:B------:R-:W-:Y:S01]  /*1d00*/  FADD R0, -R9, R10 ;  /* 0x0000000a09007221 */ /* 0x000fe20000000100 */
[----:B------:R-:W-:-:S03]  /*1d10*/  ISETP.NE.AND P4, PT, R12, 0x1, PT ;  /* 0x000000010c00780c */ /* 0x000fc60003f85270 */
        /* <DEDUP_REMOVED lines=12> */
[----:B-----5:R-:W-:Y:S05]  /*1de0*/  CALL.REL.NOINC `($__internal_3_$__cuda_sm3x_div_rn_noftz_f32_slowpath) ;  /* 0x0000000c00687944 */ /* 0x020fea0003c00000 */
.L_x_92:
[----:B------:R-:W-:Y:S01]  /*1df0*/  FSEL R33, R0, R39, !P4 ;  /* 0x0000002700217208 */ /* 0x000fe20006000000 */
[----:B------:R-:W-:-:S07]  /*1e00*/  IMAD.MOV.U32 R15, RZ, RZ, R34 ;  /* 0x000000ffff0f7224 */ /* 0x000fce00078e0022 */
.L_x_91:
[----:B------:R-:W2:Y:S04]  /*1e10*/  LDG.E.CONSTANT R10, desc[UR6][R20.64+0x8] ;  /* 0x00000806140a7981 */ /* 0x000ea8000c1e9900 */
[----:B------:R0:W5:Y:S04]  /*1e20*/  LDG.E.CONSTANT R37, desc[UR6][R24.64+0x8] ;  /* 0x0000080618257981 */ /* 0x000168000c1e9900 */
[----:B------:R0:W5:Y:S01]  /*1e30*/  LDG.E.CONSTANT R35, desc[UR6][R22.64+0x8] ;  /* 0x0000080616237981 */ /* 0x000162000c1e9900 */
[----:B------:R-:W-:Y:S02]  /*1e40*/  VIADD R0, R7, 0x2 ;  /* 0x0000000207007836 */ /* 0x000fe40000000000 */
[----:B------:R-:W-:-:S03]  /*1e50*/  VIADD R17, R13, 0x1 ;  /* 0x000000010d117836 */ /* 0x000fc60000000000 */
[----:B------:R-:W-:Y:S02]  /*1e60*/  ISETP.GE.AND P0, PT, R0, R5, PT ;  /* 0x000000050000720c */ /* 0x000fe40003f06270 */
[----:B------:R-:W-:-:S13]  /*1e70*/  ISETP.GE.AND P1, PT, R17, R8, PT ;  /* 0x000000081100720c */ /* 0x000fda0003f26270 */
[----:B--2---:R-:W-:Y:S01]  /*1e80*/  @P1 FADD R0, R10, -R33 ;  /* 0x800000210a001221 */ /* 0x004fe20000000000 */
[----:B0-----:R-:W-:Y:S06]  /*1e90*/  @!P0 BRA `(.L_x_93) ;  /* 0x00000000001c8947 */ /* 0x001fec0003800000 */
[----:B------:R-:W-:Y:S01]  /*1ea0*/  IADD3 R41, PT, PT, R7, 0x1, RZ ;  /* 0x0000000107297810 */ /* 0x000fe20007ffe0ff */
[CC--:B-----5:R-:W-:Y:S01]  /*1eb0*/  FFMA R39, -R6.reuse, R33.reuse, R29 ;  /* 0x0000002106277223 */ /* 0x0e0fe2000000011d */
[----:B------:R-:W-:-:S03]  /*1ec0*/  FFMA R31, R6, R33, R31 ;  /* 0x00000021061f7223 */ /* 0x000fc6000000001f */
[----:B------:R-:W-:-:S04]  /*1ed0*/  IMAD.WIDE.U32 R16, R41, 0x4, R26 ;  /* 0x0000000429107825 */ /* 0x000fc800078e001a */
[----:B------:R-:W-:Y:S01]  /*1ee0*/  IMAD.WIDE.U32 R28, R41, 0x4, R18 ;  /* 0x00000004291c7825 */ /* 0x000fe200078e0012 */
[----:B------:R0:W-:Y:S04]  /*1ef0*/  STG.E desc[UR6][R16.64+0x4], R39 ;  /* 0x0000042710007986 */ /* 0x0001e8000c101906 */
[----:B------:R0:W-:Y:S02]  /*1f00*/  STG.E desc[UR6][R28.64+0x4], R31 ;  /* 0x0000041f1c007986 */ /* 0x0001e4000c101906 */
.L_x_93:
[----:B0----5:R-:W-:Y:S01]  /*1f10*/  @P1 FFMA R29, R0, R2, R33 ;  /* 0x00000002001d1223 */ /* 0x021fe20000000021 */
[----:B------:R-:W-:Y:S06]  /*1f20*/  @P1 BRA `(.L_x_94) ;  /* 0x0000000000481947 */ /* 0x000fec0003800000 */
        /* <DEDUP_REMOVED lines=13> */
[----:B------:R-:W-:Y:S01]  /*2000*/  IMAD.MOV.U32 R0, RZ, RZ, R34 ;  /* 0x000000ffff007224 */ /* 0x000fe200078e0022 */
[----:B------:R-:W-:-:S07]  /*2010*/  MOV R10, 0x2030 ;  /* 0x00002030000a7802 */ /* 0x000fce0000000f00 */
[----:B------:R-:W-:Y:S05]  /*2020*/  CALL.REL.NOINC `($__internal_3_$__cuda_sm3x_div_rn_noftz_f32_slowpath) ;  /* 0x0000000800d87944 */ /* 0x000fea0003c00000 */
.L_x_95:
[----:B------:R-:W-:Y:S01]  /*2030*/  FSEL R29, R0, R33, !P4 ;  /* 0x00000021001d7208 */ /* 0x000fe20006000000 */
[----:B------:R-:W-:-:S07]  /*2040*/  IMAD.MOV.U32 R15, RZ, RZ, R34 ;  /* 0x000000ffff0f7224 */ /* 0x000fce00078e0022 */
.L_x_94:
[----:B------:R-:W2:Y:S04]  /*2050*/  LDG.E.CONSTANT R10, desc[UR6][R20.64+0xc] ;  /* 0x00000c06140a7981 */ /* 0x000ea8000c1e9900 */
[----:B------:R0:W5:Y:S04]  /*2060*/  LDG.E.CONSTANT R25, desc[UR6][R24.64+0xc] ;  /* 0x00000c0618197981 */ /* 0x000168000c1e9900 */
[----:B------:R0:W5:Y:S01]  /*2070*/  LDG.E.CONSTANT R22, desc[UR6][R22.64+0xc] ;  /* 0x00000c0616167981 */ /* 0x000162000c1e9900 */
[----:B------:R-:W-:Y:S01]  /*2080*/  VIADD R0, R7, 0x3 ;  /* 0x0000000307007836 */ /* 0x000fe20000000000 */
[----:B------:R-:W-:-:S04]  /*2090*/  IADD3 R17, PT, PT, R13, 0x2, RZ ;  /* 0x000000020d117810 */ /* 0x000fc80007ffe0ff */
[----:B------:R-:W-:Y:S02]  /*20a0*/  ISETP.GE.AND P0, PT, R0, R5, PT ;  /* 0x000000050000720c */ /* 0x000fe40003f06270 */
[----:B------:R-:W-:-:S13]  /*20b0*/  ISETP.GE.AND P1, PT, R17, R8, PT ;  /* 0x000000081100720c */ /* 0x000fda0003f26270 */
[----:B--2---:R-:W-:Y:S01]  /*20c0*/  @P1 FADD R0, R10, -R29 ;  /* 0x8000001d0a001221 */ /* 0x004fe20000000000 */
[----:B0-----:R-:W-:Y:S06]  /*20d0*/  @!P0 BRA `(.L_x_96) ;  /* 0x00000000001c8947 */ /* 0x001fec0003800000 */
[----:B------:R-:W-:Y:S02]  /*20e0*/  VIADD R21, R7, 0x1 ;  /* 0x0000000107157836 */ /* 0x000fe40000000000 */
[CC--:B------:R-:W-:Y:S01]  /*20f0*/  FFMA R37, -R6.reuse, R29.reuse, R37 ;  /* 0x0000001d06257223 */ /* 0x0c0fe20000000125 */
[----:B------:R-:W-:Y:S01]  /*2100*/  FFMA R35, R6, R29, R35 ;  /* 0x0000001d06237223 */ /* 0x000fe20000000023 */
[----:B------:R-:W-:-:S04]  /*2110*/  IMAD.WIDE.U32 R16, R21, 0x4, R26 ;  /* 0x0000000415107825 */ /* 0x000fc800078e001a */
[----:B------:R-:W-:Y:S01]  /*2120*/  IMAD.WIDE.U32 R20, R21, 0x4, R18 ;  /* 0x0000000415147825 */ /* 0x000fe200078e0012 */
[----:B------:R0:W-:Y:S04]  /*2130*/  STG.E desc[UR6][R16.64+0x8], R37 ;  /* 0x0000082510007986 */ /* 0x0001e8000c101906 */
[----:B------:R0:W-:Y:S02]  /*2140*/  STG.E desc[UR6][R20.64+0x8], R35 ;  /* 0x0000082314007986 */ /* 0x0001e4000c101906 */
.L_x_96:
[----:B------:R-:W-:Y:S01]  /*2150*/  @P1 FFMA R39, R0, R2, R29 ;  /* 0x0000000200271223 */ /* 0x000fe2000000001d */
[----:B------:R-:W-:Y:S06]  /*2160*/  @P1 BRA `(.L_x_97) ;  /* 0x0000000000481947 */ /* 0x000fec0003800000 */
[----:B------:R-:W1:Y:S01]  /*2170*/  MUFU.RCP R0, R3 ;  /* 0x0000000300007308 */ /* 0x000e620000001000 */
[----:B------:R-:W-:Y:S01]  /*2180*/  FADD R10, -R9, R10 ;  /* 0x0000000a090a7221 */ /* 0x000fe20000000100 */
[----:B------:R-:W-:-:S03]  /*2190*/  ISETP.NE.AND P4, PT, R12, 0x3, PT ;  /* 0x000000030c00780c */ /* 0x000fc60003f85270 */
[----:B0-----:R-:W-:-:S04]  /*21a0*/  FADD R16, R10, R15 ;  /* 0x0000000f0a107221 */ /* 0x001fc80000000000 */
[----:B------:R-:W0:Y:S01]  /*21b0*/  FCHK P0, R16, R3 ;  /* 0x0000000310007302 */ /* 0x000e220000000000 */
[----:B-1----:R-:W-:-:S04]  /*21c0*/  FFMA R9, -R3, R0, 1 ;  /* 0x3f80000003097423 */ /* 0x002fc80000000100 */
[----:B------:R-:W-:Y:S01]  /*21d0*/  FFMA R0, R0, R9, R0 ;  /* 0x0000000900007223 */ /* 0x000fe20000000000 */
[----:B------:R-:W-:-:S03]  /*21e0*/  FADD R9, R16, -R15 ;  /* 0x8000000f10097221 */ /* 0x000fc60000000000 */
[----:B------:R-:W-:Y:S01]  /*21f0*/  FFMA R17, R0, R16, RZ ;  /* 0x0000001000117223 */ /* 0x000fe200000000ff */
[----:B------:R-:W-:-:S03]  /*2200*/  FADD R9, -R10, R9 ;  /* 0x000000090a097221 */ /* 0x000fc60000000100 */
[----:B------:R-:W-:-:S04]  /*2210*/  FFMA R15, -R3, R17, R16 ;  /* 0x00000011030f7223 */ /* 0x000fc80000000110 */
[----:B------:R-:W-:Y:S01]  /*2220*/  FFMA R0, R0, R15, R17 ;  /* 0x0000000f00007223 */ /* 0x000fe20000000011 */
[----:B------:R-:W-:Y:S01]  /*2230*/  MOV R15, R16 ;  /* 0x00000010000f7202 */ /* 0x000fe20000000f00 */
[----:B0-----:R-:W-:Y:S06]  /*2240*/  @!P0 BRA `(.L_x_98) ;  /* 0x00000000000c8947 */ /* 0x001fec0003800000 */
[----:B------:R-:W-:Y:S01]  /*2250*/  IMAD.MOV.U32 R0, RZ, RZ, R16 ;  /* 0x000000ffff007224 */ /* 0x000fe200078e0010 */
[----:B------:R-:W-:-:S07]  /*2260*/  MOV R10, 0x2280 ;  /* 0x00002280000a7802 */ /* 0x000fce0000000f00 */
[----:B-----5:R-:W-:Y:S05]  /*2270*/  CALL.REL.NOINC `($__internal_3_$__cuda_sm3x_div_rn_noftz_f32_slowpath) ;  /* 0x0000000800447944 */ /* 0x020fea0003c00000 */
.L_x_98:
[----:B------:R-:W-:-:S07]  /*2280*/  FSEL R39, R0, R29, !P4 ;  /* 0x0000001d00277208 */ /* 0x000fce0006000000 */
.L_x_97:
[----:B------:R-:W-:-:S05]  /*2290*/  VIADD R0, R7, 0x4 ;  /* 0x0000000407007836 */ /* 0x000fca0000000000 */
[----:B------:R-:W-:-:S13]  /*22a0*/  ISETP.GE.AND P0, PT, R0, R5, PT ;  /* 0x000000050000720c */ /* 0x000fda0003f06270 */
[----:B------:R-:W-:Y:S05]  /*22b0*/  @!P0 BRA `(.L_x_99) ;  /* 0x00000000001c8947 */ /* 0x000fea0003800000 */
[----:B0-----:R-:W-:Y:S01]  /*22c0*/  IADD3 R17, PT, PT, R7, 0x1, RZ ;  /* 0x0000000107117810 */ /* 0x001fe20007ffe0ff */
[CC--:B-----5:R-:W-:Y:S01]  /*22d0*/  FFMA R25, -R6.reuse, R39.reuse, R25 ;  /* 0x0000002706197223 */ /* 0x0e0fe20000000119 */
[----:B------:R-:W-:-:S03]  /*22e0*/  FFMA R7, R6, R39, R22 ;  /* 0x0000002706077223 */ /* 0x000fc60000000016 */
[----:B------:R-:W-:-:S04]  /*22f0*/  IMAD.WIDE.U32 R18, R17, 0x4, R18 ;  /* 0x0000000411127825 */ /* 0x000fc800078e0012 */
[----:B------:R-:W-:-:S05]  /*2300*/  IMAD.WIDE.U32 R16, R17, 0x4, R26 ;  /* 0x0000000411107825 */ /* 0x000fca00078e001a */
[----:B------:R1:W-:Y:S04]  /*2310*/  STG.E desc[UR6][R16.64+0xc], R25 ;  /* 0x00000c1910007986 */ /* 0x0003e8000c101906 */
[----:B------:R1:W-:Y:S02]  /*2320*/  STG.E desc[UR6][R18.64+0xc], R7 ;  /* 0x00000c0712007986 */ /* 0x0003e4000c101906 */
.L_x_99:
[----:B------:R-:W-:Y:S01]  /*2330*/  VIADD R13, R13, 0x4 ;  /* 0x000000040d0d7836 */ /* 0x000fe20000000000 */
[----:B-1----:R-:W-:Y:S01]  /*2340*/  MOV R7, R0 ;  /* 0x0000000000077202 */ /* 0x002fe20000000f00 */
[----:B------:R-:W-:Y:S01]  /*2350*/  VIADD R12, R12, 0xfffffffc ;  /* 0xfffffffc0c0c7836 */ /* 0x000fe20000000000 */
[----:B------:R-:W-:Y:S06]  /*2360*/  @P5 BRA `(.L_x_100) ;  /* 0xfffffff400905947 */ /* 0x000fec000383ffff */
[----:B------:R-:W-:Y:S02]  /*2370*/  VIADD R12, R7, 0x1 ;  /* 0x00000001070c7836 */ /* 0x000fe40000000000 */
[----:B------:R-:W-:-:S07]  /*2380*/  VIADD R31, R13, 0xffffffff ;  /* 0xffffffff0d1f7836 */ /* 0x000fce0000000000 */
.L_x_87:
[----:B------:R-:W-:-:S13]  /*2390*/  ISETP.NE.AND P0, PT, R11, RZ, PT ;  /* 0x000000ff0b00720c */ /* 0x000fda0003f05270 */
[----:B------:R-:W-:Y:S05]  /*23a0*/  @!P0 EXIT ;  /* 0x000000000000894d */ /* 0x000fea0003800000 */
[----:B0-----:R-:W0:Y:S01]  /*23b0*/  LDC.64 R16, c[0x0][0x3c8] ;  /* 0x0000f200ff107b82 */ /* 0x001e220000000a00 */
[----:B------:R-:W1:Y:S01]  /*23c0*/  LDCU.64 UR4, c[0x0][0x398] ;  /* 0x00007300ff0477ac */ /* 0x000e620008000a00 */
[----:B-----5:R-:W-:Y:S01]  /*23d0*/  IMAD.WIDE.U32 R22, R12, 0x4, RZ ;  /* 0x000000040c167825 */ /* 0x020fe200078e00ff */
[----:B------:R-:W-:Y:S01]  /*23e0*/  IADD3 R29, PT, PT, -R8, R31, RZ ;  /* 0x0000001f081d7210 */ /* 0x000fe20007ffe1ff */
[----:B------:R-:W2:Y:S04]  /*23f0*/  LDCU.128 UR8, c[0x0][0x380] ;  /* 0x00007000ff0877ac */ /* 0x000ea80008000c00 */
[----:B------:R-:W3:Y:S01]  /*2400*/  LDC.64 R24, c[0x0][0x3d0] ;  /* 0x0000f400ff187b82 */ /* 0x000ee20000000a00 */
[----:B------:R-:W-:Y:S01]  /*2410*/  IMAD.WIDE.U32 R26, R4, 0x4, R22 ;  /* 0x00000004041a7825 */ /* 0x000fe200078e0016 */
[----:B-1----:R-:W-:-:S04]  /*2420*/  IADD3 R14, P0, PT, R22, UR4, RZ ;  /* 0x00000004160e7c10 */ /* 0x002fc8000ff1e0ff */
[----:B------:R-:W-:Y:S02]  /*2430*/  IADD3.X R19, PT, PT, R23, UR5, RZ, P0, !PT ;  /* 0x0000000517137c10 */ /* 0x000fe400087fe4ff */
[----:B0-----:R-:W-:Y:S02]  /*2440*/  IADD3 R18, P1, PT, R26, R16, RZ ;  /* 0x000000101a127210 */ /* 0x001fe40007f3e0ff */
[C---:B--2---:R-:W-:Y:S02]  /*2450*/  IADD3 R20, P2, PT, R22.reuse, UR10, RZ ;  /* 0x0000000a16147c10 */ /* 0x044fe4000ff5e0ff */
[----:B------:R-:W-:Y:S01]  /*2460*/  IADD3 R22, P3, PT, R22, UR8, RZ ;  /* 0x0000000816167c10 */ /* 0x000fe2000ff7e0ff */
[----:B------:R-:W-:Y:S01]  /*2470*/  IMAD.X R13, R27, 0x1, R17, P1 ;  /* 0x000000011b0d7824 */ /* 0x000fe200008e0611 */
[C---:B------:R-:W-:Y:S02]  /*2480*/  IADD3.X R21, PT, PT, R23.reuse, UR11, RZ, P2, !PT ;  /* 0x0000000b17157c10 */ /* 0x040fe400097fe4ff */
[----:B---3--:R-:W-:Y:S01]  /*2490*/  IADD3 R4, P0, PT, R26, R24, RZ ;  /* 0x000000181a047210 */ /* 0x008fe20007f1e0ff */
[----:B------:R-:W-:Y:S01]  /*24a0*/  IMAD.MOV R26, RZ, RZ, -R11 ;  /* 0x000000ffff1a7224 */ /* 0x000fe200078e0a0b */
[----:B------:R-:W-:-:S02]  /*24b0*/  IADD3.X R23, PT, PT, R23, UR9, RZ, P3, !PT ;  /* 0x0000000917177c10 */ /* 0x000fc40009ffe4ff */
[----:B------:R-:W-:Y:S01]  /*24c0*/  IADD3.X R7, PT, PT, R27, R25, RZ, P0, !PT ;  /* 0x000000191b077210 */ /* 0x000fe200007fe4ff */
[----:B------:R-:W-:-:S08]  /*24d0*/  VIADD R27, R31, 0x1 ;  /* 0x000000011f1b7836 */ /* 0x000fd00000000000 */
.L_x_103:
[----:B------:R-:W-:Y:S01]  /*24e0*/  IMAD.MOV.U32 R16, RZ, RZ, R14 ;  /* 0x000000ffff107224 */ /* 0x000fe200078e000e */
[----:B------:R-:W-:Y:S01]  /*24f0*/  MOV R17, R19 ;  /* 0x0000001300117202 */ /* 0x000fe20000000f00 */
[----:B------:R0:W5:Y:S04]  /*2500*/  LDG.E.CONSTANT R25, desc[UR6][R22.64] ;  /* 0x0000000616197981 */ /* 0x000168000c1e9900 */
[----:B------:R-:W2:Y:S04]  /*2510*/  LDG.E.CONSTANT R10, desc[UR6][R16.64] ;  /* 0x00000006100a7981 */ /* 0x000ea8000c1e9900 */
[----:B------:R0:W5:Y:S01]  /*2520*/  LDG.E.CONSTANT R24, desc[UR6][R20.64] ;  /* 0x0000000614187981 */ /* 0x000162000c1e9900 */
[----:B------:R-:W-:-:S05]  /*2530*/  VIADD R11, R27, 0xffffffff ;  /* 0xffffffff1b0b7836 */ /* 0x000fca0000000000 */
[----:B------:R-:W-:Y:S01]  /*2540*/  ISETP.GE.AND P0, PT, R11, R8, PT ;  /* 0x000000080b00720c */ /* 0x000fe20003f06270 */
[----:B------:R-:W-:-:S12]  /*2550*/  IMAD.MOV.U32 R11, RZ, RZ, R39 ;  /* 0x000000ffff0b7224 */ /* 0x000fd800078e0027 */
[----:B--2---:R-:W-:-:S04]  /*2560*/  @P0 FADD R0, R10, -R39 ;  /* 0x800000270a000221 */ /* 0x004fc80000000000 */
[----:B------:R-:W-:Y:S01]  /*2570*/  @P0 FFMA R39, R0, R2, R39 ;  /* 0x0000000200270223 */ /* 0x000fe20000000027 */
[----:B0-----:R-:W-:Y:S06]  /*2580*/  @P0 BRA `(.L_x_101) ;  /* 0x0000000000480947 */ /* 0x001fec0003800000 */
[----:B------:R-:W0:Y:S01]  /*2590*/  MUFU.RCP R16, R3 ;  /* 0x0000000300107308 */ /* 0x000e220000001000 */
[----:B------:R-:W-:Y:S01]  /*25a0*/  FADD R0, -R9, R10 ;  /* 0x0000000a09007221 */ /* 0x000fe20000000100 */
[----:B------:R-:W-:-:S03]  /*25b0*/  ISETP.NE.AND P4, PT, R29, -0x1, PT ;  /* 0xffffffff1d00780c */ /* 0x000fc60003f85270 */
        /* <DEDUP_REMOVED lines=13> */
.L_x_102:
[----:B------:R-:W-:Y:S01]  /*2690*/  FSEL R39, R0, R11, !P4 ;  /* 0x0000000b00277208 */ /* 0x000fe20006000000 */
[----:B------:R-:W-:-:S07]  /*26a0*/  IMAD.MOV.U32 R15, RZ, RZ, R34 ;  /* 0x000000ffff0f7224 */ /* 0x000fce00078e0022 */
.L_x_101:
[----:B------:R-:W-:Y:S01]  /*26b0*/  ISETP.GE.AND P0, PT, R12, R5, PT ;  /* 0x000000050c00720c */ /* 0x000fe20003f06270 */
[----:B------:R-:W-:Y:S01]  /*26c0*/  VIADD R29, R29, 0x1 ;  /* 0x000000011d1d7836 */ /* 0x000fe20000000000 */
[----:B------:R-:W-:Y:S01]  /*26d0*/  IADD3 R26, PT, PT, R26, 0x1, RZ ;  /* 0x000000011a1a7810 */ /* 0x000fe20007ffe0ff */
[----:B------:R-:W-:Y:S01]  /*26e0*/  VIADD R27, R27, 0x1 ;  /* 0x000000011b1b7836 */ /* 0x000fe20000000000 */
[----:B------:R-:W-:Y:S02]  /*26f0*/  IADD3 R14, P3, PT, R14, 0x4, RZ ;  /* 0x000000040e0e7810 */ /* 0x000fe40007f7e0ff */
[----:B------:R-:W-:Y:S02]  /*2700*/  IADD3 R20, P4, PT, R20, 0x4, RZ ;  /* 0x0000000414147810 */ /* 0x000fe40007f9e0ff */
[----:B------:R-:W-:Y:S01]  /*2710*/  IADD3 R22, P5, PT, R22, 0x4, RZ ;  /* 0x0000000416167810 */ /* 0x000fe20007fbe0ff */
[----:B------:R-:W-:Y:S01]  /*2720*/  IMAD.X R19, RZ, RZ, R19, P3 ;  /* 0x000000ffff137224 */ /* 0x000fe200018e0613 */
[----:B------:R-:W-:Y:S01]  /*2730*/  IADD3 R12, PT, PT, R12, 0x1, RZ ;  /* 0x000000010c0c7810 */ /* 0x000fe20007ffe0ff */
[----:B------:R-:W-:Y:S01]  /*2740*/  IMAD.X R21, RZ, RZ, R21, P4 ;  /* 0x000000ffff157224 */ /* 0x000fe200020e0615 */
[----:B------:R-:W-:Y:S01]  /*2750*/  IADD3.X R23, PT, PT, RZ, R23, RZ, P5, !PT ;  /* 0x00000017ff177210 */ /* 0x000fe20002ffe4ff */
[C---:B-----5:R-:W-:Y:S01]  /*2760*/  @P0 FFMA R25, -R6.reuse, R39, R25 ;  /* 0x0000002706190223 */ /* 0x060fe20000000119 */
[----:B------:R-:W-:Y:S01]  /*2770*/  @P0 IMAD.MOV.U32 R16, RZ, RZ, R18 ;  /* 0x000000ffff100224 */ /* 0x000fe200078e0012 */
[----:B------:R-:W-:Y:S01]  /*2780*/  @P0 MOV R17, R13 ;  /* 0x0000000d00110202 */ /* 0x000fe20000000f00 */
[----:B------:R-:W-:Y:S01]  /*2790*/  @P0 FFMA R31, R6, R39, R24 ;  /* 0x00000027061f0223 */ /* 0x000fe20000000018 */
[----:B------:R-:W-:Y:S01]  /*27a0*/  @P0 IMAD.MOV.U32 R10, RZ, RZ, R4 ;  /* 0x000000ffff0a0224 */ /* 0x000fe200078e0004 */
[----:B------:R-:W-:Y:S01]  /*27b0*/  IADD3 R4, P1, PT, R4, 0x4, RZ ;  /* 0x0000000404047810 */ /* 0x000fe20007f3e0ff */
[----:B------:R-:W-:Y:S01]  /*27c0*/  @P0 IMAD.MOV.U32 R11, RZ, RZ, R7 ;  /* 0x000000ffff0b0224 */ /* 0x000fe200078e0007 */
[----:B------:R0:W-:Y:S01]  /*27d0*/  @P0 STG.E desc[UR6][R16.64], R25 ;  /* 0x0000001910000986 */ /* 0x0001e2000c101906 */
[----:B------:R-:W-:-:S02]  /*27e0*/  IADD3 R18, P2, PT, R18, 0x4, RZ ;  /* 0x0000000412127810 */ /* 0x000fc40007f5e0ff */
[----:B------:R-:W-:Y:S01]  /*27f0*/  IMAD.X R7, RZ, RZ, R7, P1 ;  /* 0x000000ffff077224 */ /* 0x000fe200008e0607 */
[----:B------:R0:W-:Y:S01]  /*2800*/  @P0 STG.E desc[UR6][R10.64], R31 ;  /* 0x0000001f0a000986 */ /* 0x0001e2000c101906 */
[----:B------:R-:W-:Y:S01]  /*2810*/  ISETP.NE.AND P0, PT, R26, RZ, PT ;  /* 0x000000ff1a00720c */ /* 0x000fe20003f05270 */
[----:B------:R-:W-:-:S12]  /*2820*/  IMAD.X R13, RZ, RZ, R13, P2 ;  /* 0x000000ffff0d7224 */ /* 0x000fd800010e060d */
[----:B0-----:R-:W-:Y:S05]  /*2830*/  @P0 BRA `(.L_x_103) ;  /* 0xfffffffc00280947 */ /* 0x001fea000383ffff */
[----:B------:R-:W-:Y:S05]  /*2840*/  EXIT ;  /* 0x000000000000794d */ /* 0x000fea0003800000 */
        .weak           $__internal_2_$__cuda_sm20_rcp_rn_f32_slowpath
        .type           $__internal_2_$__cuda_sm20_rcp_rn_f32_slowpath,@function
        .size           $__internal_2_$__cuda_sm20_rcp_rn_f32_slowpath,($__internal_3_$__cuda_sm3x_div_rn_noftz_f32_slowpath - $__internal_2_$__cuda_sm20_rcp_rn_f32_slowpath)
$__internal_2_$__cuda_sm20_rcp_rn_f32_slowpath:
[----:B------:R-:W-:-:S04]  /*2850*/  SHF.L.U32 R0, R3, 0x1, RZ ;  /* 0x0000000103007819 */ /* 0x000fc800000006ff */
[----:B------:R-:W-:-:S04]  /*2860*/  SHF.R.U32.HI R0, RZ, 0x18, R0 ;  /* 0x00000018ff007819 */ /* 0x000fc80000011600 */
[----:B------:R-:W-:-:S13]  /*2870*/  ISETP.NE.U32.AND P0, PT, R0, RZ, PT ;  /* 0x000000ff0000720c */ /* 0x000fda0003f05070 */
[----:B------:R-:W-:Y:S05]  /*2880*/  @P0 BRA `(.L_x_104) ;  /* 0x00000000002c0947 */ /* 0x000fea0003800000 */
[----:B------:R-:W-:-:S05]  /*2890*/  IMAD.SHL.U32 R0, R3, 0x2, RZ ;  /* 0x0000000203007824 */ /* 0x000fca00078e00ff */
        /* <DEDUP_REMOVED lines=10> */
.L_x_104:
[----:B------:R-:W-:-:S05]  /*2940*/  VIADD R2, R0, 0xffffff03 ;  /* 0xffffff0300027836 */ /* 0x000fca0000000000 */
        /* <DEDUP_REMOVED lines=17> */
[----:B------:R-:W-:Y:S01]  /*2a60*/  SHF.R.U32.HI R0, RZ, R0, R11 ;  /* 0x00000000ff007219 */ /* 0x000fe2000001160b */
[----:B------:R-:W-:Y:S01]  /*2a70*/  IMAD.MOV R10, RZ, RZ, -R10 ;  /* 0x000000ffff0a7224 */ /* 0x000fe200078e0a0a */
[----:B------:R-:W-:-:S04]  /*2a80*/  SHF.R.U32.HI R9, RZ, R2, R9 ;  /* 0x00000002ff097219 */ /* 0x000fc80000011609 */
[----:B------:R-:W-:Y:S02]  /*2a90*/  LOP3.LUT P1, RZ, R10, R2, R11, 0xf8, !PT ;  /* 0x000000020aff7212 */ /* 0x000fe4000782f80b */
[C---:B------:R-:W-:Y:S02]  /*2aa0*/  LOP3.LUT P0, RZ, R9.reuse, 0x1, RZ, 0xc0, !PT ;  /* 0x0000000109ff7812 */ /* 0x040fe4000780c0ff */
[----:B------:R-:W-:-:S04]  /*2ab0*/  LOP3.LUT P2, RZ, R9, 0x2, RZ, 0xc0, !PT ;  /* 0x0000000209ff7812 */ /* 0x000fc8000784c0ff */
[----:B------:R-:W-:Y:S02]  /*2ac0*/  PLOP3.LUT P0, PT, P0, P1, P2, 0xe0, 0x0 ;  /* 0x000000000000781c */ /* 0x000fe40000703c20 */
[----:B------:R-:W-:Y:S02]  /*2ad0*/  LOP3.LUT P1, RZ, R3, 0x7fffff, RZ, 0xc0, !PT ;  /* 0x007fffff03ff7812 */ /* 0x000fe4000782c0ff */
[----:B------:R-:W-:-:S05]  /*2ae0*/  SEL R2, RZ, 0x1, !P0 ;  /* 0x00000001ff027807 */ /* 0x000fca0004000000 */
[----:B------:R-:W-:-:S05]  /*2af0*/  IMAD.MOV R2, RZ, RZ, -R2 ;  /* 0x000000ffff027224 */ /* 0x000fca00078e0a02 */
[----:B------:R-:W-:-:S13]  /*2b00*/  ISETP.GE.AND P0, PT, R2, RZ, PT ;  /* 0x000000ff0200720c */ /* 0x000fda0003f06270 */
[----:B------:R-:W-:-:S04]  /*2b10*/  @!P0 VIADD R0, R0, 0x1 ;  /* 0x0000000100008836 */ /* 0x000fc80000000000 */
[----:B------:R-:W-:-:S05]  /*2b20*/  @!P1 IMAD.SHL.U32 R0, R0, 0x2, RZ ;  /* 0x0000000200009824 */ /* 0x000fca00078e00ff */
[----:B------:R-:W-:Y:S01]  /*2b30*/  LOP3.LUT R0, R0, 0x80000000, R3, 0xf8, !PT ;  /* 0x8000000000007812 */ /* 0x000fe200078ef803 */
[----:B------:R-:W-:Y:S06]  /*2b40*/  BRA `(.L_x_105) ;  /* 0x0000000000047947 */ /* 0x000fec0003800000 */
.L_x_106:
[----:B------:R0:W1:Y:S02]  /*2b50*/  MUFU.RCP R0, R3 ;  /* 0x0000000300007308 */ /* 0x0000640000001000 */
.L_x_105:
[----:B------:R-:W-:Y:S01]  /*2b60*/  MOV R10, R15 ;  /* 0x0000000f000a7202 */ /* 0x000fe20000000f00 */
[----:B------:R-:W-:-:S04]  /*2b70*/  IMAD.MOV.U32 R11, RZ, RZ, 0x0 ;  /* 0x00000000ff0b7424 */ /* 0x000fc800078e00ff */
[----:B0123--:R-:W-:Y:S05]  /*2b80*/  RET.REL.NODEC R10 `(cksp_batch_f32_pretr) ;  /* 0xffffffd40a1c7950 */ /* 0x00ffea0003c3ffff */
        .weak           $__internal_3_$__cuda_sm3x_div_rn_noftz_f32_slowpath
        .type           $__internal_3_$__cuda_sm3x_div_rn_noftz_f32_slowpath,@function
        .size           $__internal_3_$__cuda_sm3x_div_rn_noftz_f32_slowpath,(.L_x_181 - $__internal_3_$__cuda_sm3x_div_rn_noftz_f32_slowpath)
$__internal_3_$__cuda_sm3x_div_rn_noftz_f32_slowpath:
[--C-:B------:R-:W-:Y:S01]  /*2b90*/  SHF.R.U32.HI R16, RZ, 0x17, R3.reuse ;  /* 0x00000017ff107819 */ /* 0x100fe20000011603 */
[----:B------:R-:W-:Y:S01]  /*2ba0*/  IMAD.MOV.U32 R41, RZ, RZ, R3 ;  /* 0x000000ffff297224 */ /* 0x000fe200078e0003 */
[----:B------:R-:W-:Y:S02]  /*2bb0*/  SHF.R.U32.HI R28, RZ, 0x17, R0 ;  /* 0x00000017ff1c7819 */ /* 0x000fe40000011600 */
[----:B------:R-:W-:Y:S02]  /*2bc0*/  LOP3.LUT R16, R16, 0xff, RZ, 0xc0, !PT ;  /* 0x000000ff10107812 */ /* 0x000fe400078ec0ff */
[----:B------:R-:W-:-:S03]  /*2bd0*/  LOP3.LUT R28, R28, 0xff, RZ, 0xc0, !PT ;  /* 0x000000ff1c1c7812 */ /* 0x000fc600078ec0ff */
[----:B------:R-:W-:Y:S01]  /*2be0*/  VIADD R30, R16, 0xffffffff ;  /* 0xffffffff101e7836 */ /* 0x000fe20000000000 */
[----:B------:R-:W-:-:S04]  /*2bf0*/  IADD3 R32, PT, PT, R28, -0x1, RZ ;  /* 0xffffffff1c207810 */ /* 0x000fc80007ffe0ff */
[----:B------:R-:W-:-:S04]  /*2c00*/  ISETP.GT.U32.AND P0, PT, R30, 0xfd, PT ;  /* 0x000000fd1e00780c */ /* 0x000fc80003f04070 */
[----:B------:R-:W-:-:S13]  /*2c10*/  ISETP.GT.U32.OR P0, PT, R32, 0xfd, P0 ;  /* 0x000000fd2000780c */ /* 0x000fda0000704470 */
[----:B------:R-:W-:Y:S01]  /*2c20*/  @!P0 IMAD.MOV.U32 R17, RZ, RZ, RZ ;  /* 0x000000ffff118224 */ /* 0x000fe200078e00ff */
        /* <DEDUP_REMOVED lines=20> */
[----:B------:R-:W-:Y:S02]  /*2d70*/  @!P0 IMAD.MOV.U32 R17, RZ, RZ, -0x40 ;  /* 0xffffffc0ff118424 */ /* 0x000fe400078e00ff */
[----:B------:R-:W-:Y:S01]  /*2d80*/  @!P0 FFMA R0, R0, 1.84467440737095516160e+19, RZ ;  /* 0x5f80000000008823 */ /* 0x000fe200000000ff */
[----:B------:R-:W-:Y:S01]  /*2d90*/  @!P1 FFMA R41, R3, 1.84467440737095516160e+19, RZ ;  /* 0x5f80000003299823 */ /* 0x000fe200000000ff */
[----:B------:R-:W-:-:S07]  /*2da0*/  @!P1 VIADD R17, R17, 0x40 ;  /* 0x0000004011119836 */ /* 0x000fce0000000000 */
.L_x_107:
[----:B------:R-:W-:Y:S01]  /*2db0*/  LEA R32, R16, 0xc0800000, 0x17 ;  /* 0xc080000010207811 */ /* 0x000fe200078eb8ff */
[----:B------:R-:W-:-:S03]  /*2dc0*/  VIADD R43, R28, 0xffffff81 ;  /* 0xffffff811c2b7836 */ /* 0x000fc60000000000 */
[----:B------:R-:W-:Y:S01]  /*2dd0*/  IADD3 R32, PT, PT, -R32, R41, RZ ;  /* 0x0000002920207210 */ /* 0x000fe20007ffe1ff */
[C---:B------:R-:W-:Y:S01]  /*2de0*/  IMAD R0, R43.reuse, -0x800000, R0 ;  /* 0xff8000002b007824 */ /* 0x040fe200078e0200 */
[----:B------:R-:W-:Y:S02]  /*2df0*/  IADD3 R16, PT, PT, R43, 0x7f, -R16 ;  /* 0x0000007f2b107810 */ /* 0x000fe40007ffe810 */
[----:B------:R-:W0:Y:S01]  /*2e00*/  MUFU.RCP R30, R32 ;  /* 0x00000020001e7308 */ /* 0x000e220000001000 */
[----:B------:R-:W-:Y:S02]  /*2e10*/  FADD.FTZ R41, -R32, -RZ ;  /* 0x800000ff20297221 */ /* 0x000fe40000010100 */
[----:B------:R-:W-:Y:S02]  /*2e20*/  IMAD.IADD R17, R16, 0x1, R17 ;  /* 0x0000000110117824 */ /* 0x000fe400078e0211 */
[----:B0-----:R-:W-:-:S04]  /*2e30*/  FFMA R43, R30, R41, 1 ;  /* 0x3f8000001e2b7423 */ /* 0x001fc80000000029 */
[----:B------:R-:W-:-:S04]  /*2e40*/  FFMA R43, R30, R43, R30 ;  /* 0x0000002b1e2b7223 */ /* 0x000fc8000000001e */
[----:B------:R-:W-:-:S04]  /*2e50*/  FFMA R16, R0, R43, RZ ;  /* 0x0000002b00107223 */ /* 0x000fc800000000ff */
[----:B------:R-:W-:-:S04]  /*2e60*/  FFMA R28, R41, R16, R0 ;  /* 0x00000010291c7223 */ /* 0x000fc80000000000 */
[----:B------:R-:W-:-:S04]  /*2e70*/  FFMA R16, R43, R28, R16 ;  /* 0x0000001c2b107223 */ /* 0x000fc80000000010 */
[----:B------:R-:W-:-:S04]  /*2e80*/  FFMA R41, R41, R16, R0 ;  /* 0x0000001029297223 */ /* 0x000fc80000000000 */
[----:B------:R-:W-:-:S05]  /*2e90*/  FFMA R0, R43, R41, R16 ;  /* 0x000000292b007223 */ /* 0x000fca0000000010 */
[----:B------:R-:W-:-:S04]  /*2ea0*/  SHF.R.U32.HI R28, RZ, 0x17, R0 ;  /* 0x00000017ff1c7819 */ /* 0x000fc80000011600 */
[----:B------:R-:W-:-:S04]  /*2eb0*/  LOP3.LUT R28, R28, 0xff, RZ, 0xc0, !PT ;  /* 0x000000ff1c1c7812 */ /* 0x000fc800078ec0ff */
[----:B------:R-:W-:-:S05]  /*2ec0*/  IADD3 R28, PT, PT, R28, R17, RZ ;  /* 0x000000111c1c7210 */ /* 0x000fca0007ffe0ff */
[----:B------:R-:W-:-:S05]  /*2ed0*/  VIADD R30, R28, 0xffffffff ;  /* 0xffffffff1c1e7836 */ /* 0x000fca0000000000 */
        /* <DEDUP_REMOVED lines=9> */
[CCC-:B------:R-:W-:Y:S01]  /*2f70*/  FFMA.RP R17, R43.reuse, R41.reuse, R16.reuse ;  /* 0x000000292b117223 */ /* 0x1c0fe20000008010 */
[CCC-:B------:R-:W-:Y:S01]  /*2f80*/  FFMA.RM R30, R43.reuse, R41.reuse, R16.reuse ;  /* 0x000000292b1e7223 */ /* 0x1c0fe20000004010 */
[----:B------:R-:W-:Y:S01]  /*2f90*/  FFMA.RZ R16, R43, R41, R16 ;  /* 0x000000292b107223 */ /* 0x000fe2000000c010 */
[C---:B------:R-:W-:Y:S02]  /*2fa0*/  ISETP.NE.AND P1, PT, R28.reuse, RZ, PT ;  /* 0x000000ff1c00720c */ /* 0x040fe40003f25270 */
[----:B------:R-:W-:Y:S02]  /*2fb0*/  ISETP.NE.AND P2, PT, R28, RZ, PT ;  /* 0x000000ff1c00720c */ /* 0x000fe40003f45270 */
[----:B------:R-:W-:Y:S02]  /*2fc0*/  LOP3.LUT R16, R16, 0x7fffff, RZ, 0xc0, !PT ;  /* 0x007fffff10107812 */ /* 0x000fe400078ec0ff */
[----:B------:R-:W-:Y:S02]  /*2fd0*/  FSETP.NEU.FTZ.AND P0, PT, R17, R30, PT ;  /* 0x0000001e1100720b */ /* 0x000fe40003f1d000 */
[----:B------:R-:W-:Y:S01]  /*2fe0*/  LOP3.LUT R17, R16, 0x800000, RZ, 0xfc, !PT ;  /* 0x0080000010117812 */ /* 0x000fe200078efcff */
[C---:B------:R-:W-:Y:S01]  /*2ff0*/  VIADD R16, R28.reuse, 0x20 ;  /* 0x000000201c107836 */ /* 0x040fe20000000000 */
[----:B------:R-:W-:-:S04]  /*3000*/  IADD3 R28, PT, PT, -R28, RZ, RZ ;  /* 0x000000ff1c1c7210 */ /* 0x000fc80007ffe1ff */
[----:B------:R-:W-:Y:S02]  /*3010*/  SHF.L.U32 R16, R17, R16, RZ ;  /* 0x0000001011107219 */ /* 0x000fe400000006ff */
[----:B------:R-:W-:Y:S02]  /*3020*/  SEL R28, R28, RZ, P1 ;  /* 0x000000ff1c1c7207 */ /* 0x000fe40000800000 */
[----:B------:R-:W-:Y:S02]  /*3030*/  ISETP.NE.AND P2, PT, R16, RZ, P2 ;  /* 0x000000ff1000720c */ /* 0x000fe40001745270 */
[----:B------:R-:W-:Y:S02]  /*3040*/  SHF.R.U32.HI R41, RZ, R28, R17 ;  /* 0x0000001cff297219 */ /* 0x000fe40000011611 */
[----:B------:R-:W-:Y:S02]  /*3050*/  PLOP3.LUT P0, PT, P0, P2, PT, 0xf8, 0x8f ;  /* 0x00000000008f781c */ /* 0x000fe40000705f70 */
[----:B------:R-:W-:-:S02]  /*3060*/  SHF.R.U32.HI R17, RZ, 0x1, R41 ;  /* 0x00000001ff117819 */ /* 0x000fc40000011629 */
[----:B------:R-:W-:-:S04]  /*3070*/  SEL R16, RZ, 0x1, !P0 ;  /* 0x00000001ff107807 */ /* 0x000fc80004000000 */
[----:B------:R-:W-:-:S04]  /*3080*/  LOP3.LUT R16, R16, 0x1, R17, 0xf8, !PT ;  /* 0x0000000110107812 */ /* 0x000fc800078ef811 */
[----:B------:R-:W-:-:S05]  /*3090*/  LOP3.LUT R16, R16, R41, RZ, 0xc0, !PT ;  /* 0x0000002910107212 */ /* 0x000fca00078ec0ff */
[----:B------:R-:W-:-:S05]  /*30a0*/  IMAD.IADD R17, R17, 0x1, R16 ;  /* 0x0000000111117824 */ /* 0x000fca00078e0210 */
[----:B------:R-:W-:Y:S01]  /*30b0*/  LOP3.LUT R0, R17, R0, RZ, 0xfc, !PT ;  /* 0x0000000011007212 */ /* 0x000fe200078efcff */
[----:B------:R-:W-:Y:S06]  /*30c0*/  BRA `(.L_x_114) ;  /* 0x0000000000347947 */ /* 0x000fec0003800000 */
.L_x_113:
[----:B------:R-:W-:-:S04]  /*30d0*/  LOP3.LUT R0, R0, 0x80000000, RZ, 0xc0, !PT ;  /* 0x8000000000007812 */ /* 0x000fc800078ec0ff */
[----:B------:R-:W-:Y:S01]  /*30e0*/  LOP3.LUT R0, R0, 0x7f800000, RZ, 0xfc, !PT ;  /* 0x7f80000000007812 */ /* 0x000fe200078efcff */
[----:B------:R-:W-:Y:S06]  /*30f0*/  BRA `(.L_x_114) ;  /* 0x0000000000287947 */ /* 0x000fec0003800000 */
.L_x_112:
[----:B------:R-:W-:Y:S01]  /*3100*/  IMAD R0, R17, 0x800000, R0 ;  /* 0x0080000011007824 */ /* 0x000fe200078e0200 */
[----:B------:R-:W-:Y:S06]  /*3110*/  BRA `(.L_x_114) ;  /* 0x0000000000207947 */ /* 0x000fec0003800000 */
.L_x_111:
[----:B------:R-:W-:-:S04]  /*3120*/  LOP3.LUT R0, R41, 0x80000000, R0, 0x48, !PT ;  /* 0x8000000029007812 */ /* 0x000fc800078e4800 */
[----:B------:R-:W-:Y:S01]  /*3130*/  LOP3.LUT R0, R0, 0x7f800000, RZ, 0xfc, !PT ;  /* 0x7f80000000007812 */ /* 0x000fe200078efcff */
[----:B------:R-:W-:Y:S06]  /*3140*/  BRA `(.L_x_114) ;  /* 0x0000000000147947 */ /* 0x000fec0003800000 */
.L_x_110:
[----:B------:R-:W-:Y:S01]  /*3150*/  LOP3.LUT R0, R41, 0x80000000, R0, 0x48, !PT ;  /* 0x8000000029007812 */ /* 0x000fe200078e4800 */
[----:B------:R-:W-:Y:S06]  /*3160*/  BRA `(.L_x_114) ;  /* 0x00000000000c7947 */ /* 0x000fec0003800000 */
.L_x_109:
[----:B------:R-:W0:Y:S01]  /*3170*/  MUFU.RSQ R0, -QNAN ;  /* 0xffc0000000007908 */ /* 0x000e220000001400 */
[----:B------:R-:W-:Y:S05]  /*3180*/  BRA `(.L_x_114) ;  /* 0x0000000000047947 */ /* 0x000fea0003800000 */
.L_x_108:
[----:B------:R-:W-:-:S07]  /*3190*/  FADD.FTZ R0, R0, R3 ;  /* 0x0000000300007221 */ /* 0x000fce0000010000 */
.L_x_114:
[----:B------:R-:W-:Y:S01]  /*31a0*/  MOV R16, R10 ;  /* 0x0000000a00107202 */ /* 0x000fe20000000f00 */
[----:B------:R-:W-:-:S04]  /*31b0*/  IMAD.MOV.U32 R17, RZ, RZ, 0x0 ;  /* 0x00000000ff117424 */ /* 0x000fc800078e00ff */
[----:B0-----:R-:W-:Y:S05]  /*31c0*/  RET.REL.NODEC R16 `(cksp_batch_f32_pretr) ;  /* 0xffffffcc108c7950 */ /* 0x001fea0003c3ffff */
.L_x_115:
        /* <DEDUP_REMOVED lines=11> */
.L_x_181:


//--------------------- .text.cksp_batch_f32      --------------------------
	.section	.text.cksp_batch_f32,"ax",@progbits
	.align	128
        .global         cksp_batch_f32
        .type           cksp_batch_f32,@function
        .size           cksp_batch_f32,(.L_x_183 - cksp_batch_f32)
        .other          cksp_batch_f32,@"STO_CUDA_ENTRY STV_DEFAULT"
cksp_batch_f32:
.text.cksp_batch_f32:
[----:B------:R-:W-:Y:S08]  /*0000*/  LDC R1, c[0x0][0x37c] ;  /* 0x0000df00ff017b82 */ /* 0x000ff00000000800 */
[----:B------:R-:W0:Y:S01]  /*0010*/  S2UR UR12, SR_CTAID.Y ;  /* 0x00000000000c79c3 */ /* 0x000e220000002600 */
[----:B------:R-:W0:Y:S01]  /*0020*/  LDCU UR5, c[0x0][0x3b8] ;  /* 0x00007700ff0577ac */ /* 0x000e220008000800 */
[----:B------:R-:W1:Y:S06]  /*0030*/  LDCU UR13, c[0x0][0x398] ;  /* 0x00007300ff0d77ac */ /* 0x000e6c0008000800 */
[----:B------:R-:W2:Y:S01]  /*0040*/  S2UR UR4, SR_CTAID.X ;  /* 0x00000000000479c3 */ /* 0x000ea20000002500 */
[----:B0-----:R-:W-:-:S04]  /*0050*/  UISETP.GE.AND UP0, UPT, UR12, UR5, UPT ;  /* 0x000000050c00728c */ /* 0x001fc8000bf06270 */
[----:B-1----:R-:W-:-:S04]  /*0060*/  UISETP.LT.OR UP0, UPT, UR13, 0x1, UP0 ;  /* 0x000000010d00788c */ /* 0x002fc80008701670 */
[----:B--2---:R-:W-:-:S06]  /*0070*/  UISETP.NE.OR UP0, UPT, UR4, URZ, UP0 ;  /* 0x000000ff0400728c */ /* 0x004fcc0008705670 */
[----:B------:R-:W-:-:S13]  /*0080*/  PLOP3.LUT P0, PT, PT, PT, UP0, 0x80, 0x8 ;  /* 0x000000000008781c */ /* 0x000fda0003f0f008 */
[----:B------:R-:W-:Y:S05]  /*0090*/  @P0 EXIT ;  /* 0x000000000000094d */ /* 0x000fea0003800000 */
[----:B------:R-:W0:Y:S01]  /*00a0*/  LDCU.128 UR8, c[0x0][0x3a0] ;  /* 0x00007400ff0877ac */ /* 0x000e220008000c00 */
[----:B------:R-:W1:Y:S01]  /*00b0*/  LDCU.64 UR6, c[0x0][0x3b0] ;  /* 0x00007600ff0677ac */ /* 0x000e620008000a00 */
[----:B------:R-:W2:Y:S01]  /*00c0*/  LDCU.64 UR14, c[0x0][0x358] ;  /* 0x00006b00ff0e77ac */ /* 0x000ea20008000a00 */
[----:B0-----:R-:W-:Y:S02]  /*00d0*/  UIMAD.WIDE.U32 UR4, UR12, 0x4, UR8 ;  /* 0x000000040c0478a5 */ /* 0x001fe4000f8e0008 */
[----:B-1----:R-:W-:-:S04]  /*00e0*/  UIMAD.WIDE.U32 UR6, UR12, 0x4, UR6 ;  /* 0x000000040c0678a5 */ /* 0x002fc8000f8e0006 */
[----:B------:R-:W-:Y:S02]  /*00f0*/  IMAD.U32 R2, RZ, RZ, UR4 ;  /* 0x00000004ff027e24 */ /* 0x000fe4000f8e00ff */
[----:B------:R-:W-:Y:S01]  /*0100*/  IMAD.U32 R3, RZ, RZ, UR5 ;  /* 0x00000005ff037e24 */ /* 0x000fe2000f8e00ff */
[----:B------:R-:W-:Y:S01]  /*0110*/  MOV R4, UR6 ;  /* 0x0000000600047c02 */ /* 0x000fe20008000f00 */
[----:B------:R-:W-:-:S03]  /*0120*/  IMAD.U32 R5, RZ, RZ, UR7 ;  /* 0x00000007ff057e24 */ /* 0x000fc6000f8e00ff */
[----:B--2---:R-:W2:Y:S04]  /*0130*/  LDG.E.CONSTANT R2, desc[UR14][R2.64] ;  /* 0x0000000e02027981 */ /* 0x004ea8000c1e9900 */
[----:B------:R-:W3:Y:S01]  /*0140*/  LDG.E.CONSTANT R4, desc[UR14][R4.64] ;  /* 0x0000000e04047981 */ /* 0x000ee2000c1e9900 */
[----:B------:R-:W-:Y:S01]  /*0150*/  UIMAD.WIDE.U32 UR4, UR12, 0x4, UR10 ;  /* 0x000000040c0478a5 */ /* 0x000fe2000f8e000a */
[----:B--2---:R-:W-:Y:S02]  /*0160*/  R2UR UR16, R2 ;  /* 0x00000000021072ca */ /* 0x004fe400000e0000 */
[----:B---3--:R-:W-:-:S11]  /*0170*/  R2UR UR18, R4 ;  /* 0x00000000041272ca */ /* 0x008fd600000e0000 */
[----:B------:R-:W-:-:S05]  /*0180*/  IMAD.U32 R0, RZ, RZ, UR16 ;  /* 0x00000010ff007e24 */ /* 0x000fca000f8e00ff */
[----:B------:R-:W-:-:S04]  /*0190*/  VIMNMX R0, PT, PT, R0, UR18, PT ;  /* 0x0000001200007c48 */ /* 0x000fc8000bfe0100 */
[----:B------:R-:W-:-:S13]  /*01a0*/  ISETP.GE.AND P0, PT, R0, 0x1, PT ;  /* 0x000000010000780c */ /* 0x000fda0003f06270 */
[----:B------:R-:W-:Y:S05]  /*01b0*/  @!P0 EXIT ;  /* 0x000000000000894d */ /* 0x000fea0003800000 */
[----:B------:R-:W0:Y:S02]  /*01c0*/  LDCU UR6, c[0x0][0x39c] ;  /* 0x00007380ff0677ac */ /* 0x000e240008000800 */
[----:B0-----:R-:W-:-:S06]  /*01d0*/  UISETP.GE.AND UP0, UPT, UR6, UR13, UPT ;  /* 0x0000000d0600728c */ /* 0x001fcc000bf06270 */
[----:B------:R-:W-:Y:S01]  /*01e0*/  PLOP3.LUT P0, PT, PT, PT, UP0, 0x80, 0x8 ;  /* 0x000000000008781c */ /* 0x000fe20003f0f008 */
[----:B------:R-:W-:-:S04]  /*01f0*/  UISETP.LT.AND UP0, UPT, URZ, UR6, UPT ;  /* 0x00000006ff00728c */ /* 0x000fc8000bf01270 */
[----:B------:R-:W-:-:S08]  /*0200*/  USEL UR6, URZ, UR6, !UP0 ;  /* 0x00000006ff067287 */ /* 0x000fd0000c000000 */
[----:B------:R-:W-:Y:S05]  /*0210*/  @P0 EXIT ;  /* 0x000000000000094d */ /* 0x000fea0003800000 */
[----:B------:R-:W0:Y:S02]  /*0220*/  S2R R0, SR_TID.X ;  /* 0x0000000000007919 */ /* 0x000e240000002100 */
[----:B0-----:R-:W-:-:S13]  /*0230*/  ISETP.NE.AND P0, PT, R0, RZ, PT ;  /* 0x000000ff0000720c */ /* 0x001fda0003f05270 */
[----:B------:R-:W-:Y:S05]  /*0240*/  @P0 EXIT ;  /* 0x000000000000094d */ /* 0x000fea0003800000 */
[----:B------:R-:W-:Y:S01]  /*0250*/  MOV R2, UR4 ;  /* 0x0000000400027c02 */ /* 0x000fe20008000f00 */
[----:B------:R-:W-:-:S05]  /*0260*/  IMAD.U32 R3, RZ, RZ, UR5 ;  /* 0x00000005ff037e24 */ /* 0x000fca000f8e00ff */
[----:B------:R-:W2:Y:S01]  /*0270*/  LDG.E.CONSTANT R2, desc[UR14][R2.64] ;  /* 0x0000000e02027981 */ /* 0x000ea2000c1e9900 */
[----:B------:R-:W-:Y:S02]  /*0280*/  UIADD3 UR5, UPT, UPT, UR18, UR6, UR16 ;  /* 0x0000000612057290 */ /* 0x000fe4000fffe010 */
[----:B------:R-:W-:Y:S02]  /*0290*/  UIMAD UR7, UR12, UR13, URZ ;  /* 0x0000000d0c0772a4 */ /* 0x000fe4000f8e02ff */
[----:B------:R-:W-:-:S04]  /*02a0*/  UIADD3 UR5, UPT, UPT, UR5, -0x1, URZ ;  /* 0xffffffff05057890 */ /* 0x000fc8000fffe0ff */
[----:B------:R-:W-:-:S04]  /*02b0*/  UISETP.LT.U32.AND UP0, UPT, UR5, UR13, UPT ;  /* 0x0000000d0500728c */ /* 0x000fc8000bf01070 */
[----:B------:R-:W-:-:S06]  /*02c0*/  USEL UR24, UR5, UR13, UP0 ;  /* 0x0000000d05187287 */ /* 0x000fcc0008000000 */
[----:B------:R-:W-:Y:S02]  /*02d0*/  ISETP.NE.AND P0, PT, RZ, UR24, PT ;  /* 0x00000018ff007c0c */ /* 0x000fe4000bf05270 */
[----:B--2---:R-:W-:-:S11]  /*02e0*/  R2UR UR17, R2 ;  /* 0x00000000021172ca */ /* 0x004fd600000e0000 */
[----:B------:R-:W-:Y:S05]  /*02f0*/  @!P0 BRA `(.L_x_116) ;  /* 0x0000000400888947 */ /* 0x000fea0003800000 */
[----:B------:R-:W0:Y:S01]  /*0300*/  LDCU.128 UR8, c[0x0][0x3c0] ;  /* 0x00007800ff0877ac */ /* 0x000e220008000c00 */
[----:B------:R-:W-:Y:S02]  /*0310*/  UISETP.GE.U32.AND UP0, UPT, UR24, 0x8, UPT ;  /* 0x000000081800788c */ /* 0x000fe4000bf06070 */
[----:B------:R-:W-:Y:S01]  /*0320*/  ULOP3.LUT UR25, UR24, 0x7, URZ, 0xc0, !UPT ;  /* 0x0000000718197892 */ /* 0x000fe2000f8ec0ff */
[----:B------:R-:W-:-:S05]  /*0330*/  UMOV UR4, URZ ;  /* 0x000000ff00047c82 */ /* 0x000fca0008000000 */
[----:B------:R-:W-:Y:S01]  /*0340*/  ISETP.NE.AND P1, PT, RZ, UR25, PT ;  /* 0x00000019ff007c0c */ /* 0x000fe2000bf25270 */
[----:B0-----:R-:W-:Y:S02]  /*0350*/  UIMAD.WIDE.U32 UR8, UR7, 0x4, UR8 ;  /* 0x00000004070878a5 */ /* 0x001fe4000f8e0008 */
[----:B------:R-:W-:Y:S01]  /*0360*/  UIMAD.WIDE.U32 UR10, UR7, 0x4, UR10 ;  /* 0x00000004070a78a5 */ /* 0x000fe2000f8e000a */
[----:B------:R-:W-:Y:S11]  /*0370*/  BRA.U !UP0, `(.L_x_117) ;  /* 0x0000000108a87547 */ /* 0x000ff6000b800000 */
[----:B------:R-:W0:Y:S01]  /*0380*/  LDCU.128 UR20, c[0x0][0x3c0] ;  /* 0x00007800ff1477ac */ /* 0x000e220008000c00 */
[----:B------:R-:W-:Y:S01]  /*0390*/  UMOV UR12, 0x10 ;  /* 0x00000010000c7882 */ /* 0x000fe20000000000 */
[----:B------:R-:W-:Y:S01]  /*03a0*/  UMOV UR13, 0x0 ;  /* 0x00000000000d7882 */ /* 0x000fe20000000000 */
[----:B------:R-:W-:Y:S02]  /*03b0*/  ULOP3.LUT UR4, UR24, 0x7ffffff8, URZ, 0xc0, !UPT ;  /* 0x7ffffff818047892 */ /* 0x000fe4000f8ec0ff */
[----:B------:R-:W-:-:S04]  /*03c0*/  UIMAD.WIDE.U32 UR12, UR7, 0x4, UR12 ;  /* 0x00000004070c78a5 */ /* 0x000fc8000f8e000c */
[----:B------:R-:W-:Y:S01]  /*03d0*/  IMAD R0, RZ, RZ, -UR4 ;  /* 0x80000004ff007e24 */ /* 0x000fe2000f8e02ff */
[----:B0-----:R-:W-:Y:S02]  /*03e0*/  UIADD3 UR19, UP0, UPT, UR12, UR20, URZ ;  /* 0x000000140c137290 */ /* 0x001fe4000ff1e0ff */
[----:B------:R-:W-:Y:S02]  /*03f0*/  UIADD3 UR12, UP1, UPT, UR12, UR22, URZ ;  /* 0x000000160c0c7290 */ /* 0x000fe4000ff3e0ff */
[----:B------:R-:W-:Y:S02]  /*0400*/  UIADD3.X UR20, UPT, UPT, UR13, UR21, URZ, UP0, !UPT ;  /* 0x000000150d147290 */ /* 0x000fe400087fe4ff */
[----:B------:R-:W-:Y:S01]  /*0410*/  UIADD3.X UR13, UPT, UPT, UR13, UR23, URZ, UP1, !UPT ;  /* 0x000000170d0d7290 */ /* 0x000fe20008ffe4ff */
[----:B------:R-:W-:Y:S01]  /*0420*/  MOV R8, UR19 ;  /* 0x0000001300087c02 */ /* 0x000fe20008000f00 */
[----:B------:R-:W-:Y:S02]  /*0430*/  IMAD.U32 R6, RZ, RZ, UR12 ;  /* 0x0000000cff067e24 */ /* 0x000fe4000f8e00ff */
[----:B------:R-:W-:-:S02]  /*0440*/  IMAD.U32 R9, RZ, RZ, UR20 ;  /* 0x00000014ff097e24 */ /* 0x000fc4000f8e00ff */
[----:B------:R-:W-:-:S07]  /*0450*/  MOV R7, UR13 ;  /* 0x0000000d00077c02 */ /* 0x000fce0008000f00 */
.L_x_118:
[----:B0-----:R-:W-:Y:S01]  /*0460*/  IMAD.MOV.U32 R11, RZ, RZ, 0x7fffffff ;  /* 0x7fffffffff0b7424 */ /* 0x001fe200078e00ff */
[----:B------:R-:W-:Y:S01]  /*0470*/  MOV R3, R9 ;  /* 0x0000000900037202 */ /* 0x000fe20000000f00 */
[----:B------:R-:W-:Y:S01]  /*0480*/  IMAD.MOV.U32 R2, RZ, RZ, R8 ;  /* 0x000000ffff027224 */ /* 0x000fe200078e0008 */
[----:B------:R-:W-:Y:S01]  /*0490*/  IADD3 R0, PT, PT, R0, 0x8, RZ ;  /* 0x0000000800007810 */ /* 0x000fe20007ffe0ff */
[----:B------:R-:W-:Y:S02]  /*04a0*/  IMAD.MOV.U32 R4, RZ, RZ, R6 ;  /* 0x000000ffff047224 */ /* 0x000fe400078e0006 */
[----:B------:R-:W-:Y:S01]  /*04b0*/  IMAD.MOV.U32 R5, RZ, RZ, R7 ;  /* 0x000000ffff057224 */ /* 0x000fe200078e0007 */
[----:B------:R0:W-:Y:S01]  /*04c0*/  STG.E desc[UR14][R2.64+-0x10], R11 ;  /* 0xfffff00b02007986 */ /* 0x0001e2000c10190e */
[----:B------:R-:W-:Y:S02]  /*04d0*/  ISETP.NE.AND P0, PT, R0, RZ, PT ;  /* 0x000000ff0000720c */ /* 0x000fe40003f05270 */
[----:B------:R-:W-:Y:S01]  /*04e0*/  IADD3 R8, P2, PT, R2, 0x20, RZ ;  /* 0x0000002002087810 */ /* 0x000fe20007f5e0ff */
[----:B------:R0:W-:Y:S01]  /*04f0*/  STG.E desc[UR14][R4.64+-0x10], R11 ;  /* 0xfffff00b04007986 */ /* 0x0001e2000c10190e */
[----:B------:R-:W-:-:S03]  /*0500*/  IADD3 R6, P3, PT, R4, 0x20, RZ ;  /* 0x0000002004067810 */ /* 0x000fc60007f7e0ff */
[----:B------:R0:W-:Y:S01]  /*0510*/  STG.E desc[UR14][R2.64+-0xc], R11 ;  /* 0xfffff40b02007986 */ /* 0x0001e2000c10190e */
[----:B------:R-:W-:Y:S02]  /*0520*/  IMAD.X R9, RZ, RZ, R3, P2 ;  /* 0x000000ffff097224 */ /* 0x000fe400010e0603 */
[----:B------:R-:W-:Y:S01]  /*0530*/  IMAD.X R7, RZ, RZ, R5, P3 ;  /* 0x000000ffff077224 */ /* 0x000fe200018e0605 */
        /* <DEDUP_REMOVED lines=14> */
.L_x_117:
[----:B------:R-:W-:Y:S05]  /*0620*/  @!P1 BRA `(.L_x_116) ;  /* 0x0000000000bc9947 */ /* 0x000fea0003800000 */
[----:B------:R-:W-:Y:S02]  /*0630*/  UISETP.GE.U32.AND UP0, UPT, UR25, 0x4, UPT ;  /* 0x000000041900788c */ /* 0x000fe4000bf06070 */
[----:B------:R-:W-:-:S06]  /*0640*/  ULOP3.LUT UR19, UR24, 0x3, URZ, 0xc0, !UPT ;  /* 0x0000000318137892 */ /* 0x000fcc000f8ec0ff */
[----:B------:R-:W-:Y:S01]  /*0650*/  ISETP.NE.AND P0, PT, RZ, UR19, PT ;  /* 0x00000013ff007c0c */ /* 0x000fe2000bf05270 */
[----:B------:R-:W-:-:S12]  /*0660*/  BRA.U !UP0, `(.L_x_119) ;  /* 0x0000000108407547 */ /* 0x000fd8000b800000 */
[----:B------:R-:W-:Y:S01]  /*0670*/  UIMAD.WIDE.U32 UR12, UR4, 0x4, UR8 ;  /* 0x00000004040c78a5 */ /* 0x000fe2000f8e0008 */
[----:B------:R-:W-:Y:S01]  /*0680*/  MOV R7, 0x7fffffff ;  /* 0x7fffffff00077802 */ /* 0x000fe20000000f00 */
[----:B------:R-:W-:Y:S02]  /*0690*/  UIMAD.WIDE.U32 UR20, UR4, 0x4, UR10 ;  /* 0x00000004041478a5 */ /* 0x000fe4000f8e000a */
[----:B------:R-:W-:Y:S02]  /*06a0*/  UIADD3 UR4, UPT, UPT, UR4, 0x4, URZ ;  /* 0x0000000404047890 */ /* 0x000fe4000fffe0ff */
[----:B0-----:R-:W-:Y:S02]  /*06b0*/  IMAD.U32 R2, RZ, RZ, UR12 ;  /* 0x0000000cff027e24 */ /* 0x001fe4000f8e00ff */
[----:B------:R-:W-:Y:S01]  /*06c0*/  IMAD.U32 R3, RZ, RZ, UR13 ;  /* 0x0000000dff037e24 */ /* 0x000fe2000f8e00ff */
[----:B------:R-:W-:Y:S01]  /*06d0*/  MOV R4, UR20 ;  /* 0x0000001400047c02 */ /* 0x000fe20008000f00 */
[----:B------:R-:W-:-:S03]  /*06e0*/  IMAD.U32 R5, RZ, RZ, UR21 ;  /* 0x00000015ff057e24 */ /* 0x000fc6000f8e00ff */
[----:B------:R1:W-:Y:S04]  /*06f0*/  STG.E desc[UR14][R2.64], R7 ;  /* 0x0000000702007986 */ /* 0x0003e8000c10190e */
[----:B------:R1:W-:Y:S04]  /*0700*/  STG.E desc[UR14][R4.64], R7 ;  /* 0x0000000704007986 */ /* 0x0003e8000c10190e */
[----:B------:R1:W-:Y:S04]  /*0710*/  STG.E desc[UR14][R2.64+0x4], R7 ;  /* 0x0000040702007986 */ /* 0x0003e8000c10190e */
[----:B------:R1:W-:Y:S04]  /*0720*/  STG.E desc[UR14][R4.64+0x4], R7 ;  /* 0x0000040704007986 */ /* 0x0003e8000c10190e */
[----:B------:R1:W-:Y:S04]  /*0730*/  STG.E desc[UR14][R2.64+0x8], R7 ;  /* 0x0000080702007986 */ /* 0x0003e8000c10190e */
[----:B------:R1:W-:Y:S04]  /*0740*/  STG.E desc[UR14][R4.64+0x8], R7 ;  /* 0x0000080704007986 */ /* 0x0003e8000c10190e */
[----:B------:R1:W-:Y:S04]  /*0750*/  STG.E desc[UR14][R2.64+0xc], R7 ;  /* 0x00000c0702007986 */ /* 0x0003e8000c10190e */
[----:B------:R1:W-:Y:S02]  /*0760*/  STG.E desc[UR14][R4.64+0xc], R7 ;  /* 0x00000c0704007986 */ /* 0x0003e4000c10190e */
.L_x_119:
[----:B------:R-:W-:Y:S05]  /*0770*/  @!P0 BRA `(.L_x_116) ;  /* 0x0000000000688947 */ /* 0x000fea0003800000 */
[----:B------:R-:W-:Y:S02]  /*0780*/  UISETP.NE.AND UP0, UPT, UR19, 0x1, UPT ;  /* 0x000000011300788c */ /* 0x000fe4000bf05270 */
[----:B------:R-:W-:-:S04]  /*0790*/  ULOP3.LUT UR12, UR24, 0x1, URZ, 0xc0, !UPT ;  /* 0x00000001180c7892 */ /* 0x000fc8000f8ec0ff */
[----:B------:R-:W-:-:S06]  /*07a0*/  UISETP.NE.U32.AND UP1, UPT, UR12, 0x1, UPT ;  /* 0x000000010c00788c */ /* 0x000fcc000bf25070 */
[----:B------:R-:W-:Y:S01]  /*07b0*/  PLOP3.LUT P0, PT, PT, PT, UP1, 0x80, 0x8 ;  /* 0x000000000008781c */ /* 0x000fe20003f0f018 */
[----:B------:R-:W-:-:S12]  /*07c0*/  BRA.U !UP0, `(.L_x_120) ;  /* 0x0000000108307547 */ /* 0x000fd8000b800000 */
[----:B------:R-:W-:Y:S01]  /*07d0*/  UIMAD.WIDE.U32 UR12, UR4, 0x4, UR8 ;  /* 0x00000004040c78a5 */ /* 0x000fe2000f8e0008 */
[----:B-1----:R-:W-:Y:S01]  /*07e0*/  IMAD.MOV.U32 R7, RZ, RZ, 0x7fffffff ;  /* 0x7fffffffff077424 */ /* 0x002fe200078e00ff */
[----:B------:R-:W-:Y:S02]  /*07f0*/  UIMAD.WIDE.U32 UR20, UR4, 0x4, UR10 ;  /* 0x00000004041478a5 */ /* 0x000fe4000f8e000a */
[----:B------:R-:W-:Y:S02]  /*0800*/  UIADD3 UR4, UPT, UPT, UR4, 0x2, URZ ;  /* 0x0000000204047890 */ /* 0x000fe4000fffe0ff */
[----:B0-----:R-:W-:Y:S01]  /*0810*/  MOV R2, UR12 ;  /* 0x0000000c00027c02 */ /* 0x001fe20008000f00 */
[----:B------:R-:W-:Y:S01]  /*0820*/  IMAD.U32 R3, RZ, RZ, UR13 ;  /* 0x0000000dff037e24 */ /* 0x000fe2000f8e00ff */
[----:B------:R-:W-:Y:S01]  /*0830*/  MOV R5, UR21 ;  /* 0x0000001500057c02 */ /* 0x000fe20008000f00 */
[----:B------:R-:W-:-:S03]  /*0840*/  IMAD.U32 R4, RZ, RZ, UR20 ;  /* 0x00000014ff047e24 */ /* 0x000fc6000f8e00ff */
[----:B------:R2:W-:Y:S04]  /*0850*/  STG.E desc[UR14][R2.64], R7 ;  /* 0x0000000702007986 */ /* 0x0005e8000c10190e */
[----:B------:R2:W-:Y:S04]  /*0860*/  STG.E desc[UR14][R4.64], R7 ;  /* 0x0000000704007986 */ /* 0x0005e8000c10190e */
[----:B------:R2:W-:Y:S04]  /*0870*/  STG.E desc[UR14][R2.64+0x4], R7 ;  /* 0x0000040702007986 */ /* 0x0005e8000c10190e */
[----:B------:R2:W-:Y:S02]  /*0880*/  STG.E desc[UR14][R4.64+0x4], R7 ;  /* 0x0000040704007986 */ /* 0x0005e4000c10190e */
.L_x_120:
[----:B------:R-:W-:Y:S01]  /*0890*/  @!UP1 UIMAD.WIDE.U32 UR8, UR4, 0x4, UR8 ;  /* 0x00000004040898a5 */ /* 0x000fe2000f8e0008 */
[----:B-12---:R-:W-:Y:S01]  /*08a0*/  IMAD.MOV.U32 R7, RZ, RZ, 0x7fffffff ;  /* 0x7fffffffff077424 */ /* 0x006fe200078e00ff */
[----:B------:R-:W-:-:S04]  /*08b0*/  @!UP1 UIMAD.WIDE.U32 UR10, UR4, 0x4, UR10 ;  /* 0x00000004040a98a5 */ /* 0x000fc8000f8e000a */
[----:B0-----:R-:W-:Y:S01]  /*08c0*/  IMAD.U32 R2, RZ, RZ, UR8 ;  /* 0x00000008ff027e24 */ /* 0x001fe2000f8e00ff */
[----:B------:R-:W-:Y:S01]  /*08d0*/  MOV R3, UR9 ;  /* 0x0000000900037c02 */ /* 0x000fe20008000f00 */
[----:B------:R-:W-:Y:S02]  /*08e0*/  IMAD.U32 R4, RZ, RZ, UR10 ;  /* 0x0000000aff047e24 */ /* 0x000fe4000f8e00ff */
[----:B------:R-:W-:Y:S02]  /*08f0*/  IMAD.U32 R5, RZ, RZ, UR11 ;  /* 0x0000000bff057e24 */ /* 0x000fe4000f8e00ff */
[----:B------:R2:W-:Y:S04]  /*0900*/  @!P0 STG.E desc[UR14][R2.64], R7 ;  /* 0x0000000702008986 */ /* 0x0005e8000c10190e */
[----:B------:R2:W-:Y:S02]  /*0910*/  @!P0 STG.E desc[UR14][R4.64], R7 ;  /* 0x0000000704008986 */ /* 0x0005e4000c10190e */
.L_x_116:
[----:B------:R-:W-:-:S04]  /*0920*/  I2FP.F32.U32 R25, UR16 ;  /* 0x0000001000197c45 */ /* 0x000fc80008201000 */
[----:B------:R-:W-:-:S04]  /*0930*/  IADD3 R0, PT, PT, R25, 0x1800000, RZ ;  /* 0x0180000019007810 */ /* 0x000fc80007ffe0ff */
[----:B------:R-:W-:-:S04]  /*0940*/  LOP3.LUT R0, R0, 0x7f800000, RZ, 0xc0, !PT ;  /* 0x7f80000000007812 */ /* 0x000fc800078ec0ff */
[----:B------:R-:W-:-:S13]  /*0950*/  ISETP.GT.U32.AND P0, PT, R0, 0x1ffffff, PT ;  /* 0x01ffffff0000780c */ /* 0x000fda0003f04070 */
[----:B------:R-:W-:Y:S05]  /*0960*/  @P0 BRA `(.L_x_121) ;  /* 0x0000000000100947 */ /* 0x000fea0003800000 */
[----:B-12---:R-:W-:-:S07]  /*0970*/  MOV R7, 0x990 ;  /* 0x0000099000077802 */ /* 0x006fce0000000f00 */
[----:B0-----:R-:W-:Y:S05]  /*0980*/  CALL.REL.NOINC `($__internal_4_$__cuda_sm20_rcp_rn_f32_slowpath) ;  /* 0x0000002800047944 */ /* 0x001fea0003c00000 */
[----:B------:R-:W-:Y:S01]  /*0990*/  IMAD.MOV.U32 R21, RZ, RZ, R0 ;  /* 0x000000ffff157224 */ /* 0x000fe200078e0000 */
[----:B------:R-:W-:Y:S06]  /*09a0*/  BRA `(.L_x_122) ;  /* 0x0000000000107947 */ /* 0x000fec0003800000 */
.L_x_121:
[----:B------:R-:W0:Y:S02]  /*09b0*/  MUFU.RCP R0, R25 ;  /* 0x0000001900007308 */ /* 0x000e240000001000 */
[----:B012---:R-:W-:-:S04]  /*09c0*/  FFMA R2, R25, R0, -1 ;  /* 0xbf80000019027423 */ /* 0x007fc80000000000 */
[----:B------:R-:W-:-:S04]  /*09d0*/  FADD.FTZ R21, -R2, -RZ ;  /* 0x800000ff02157221 */ /* 0x000fc80000010100 */
[----:B------:R-:W-:-:S07]  /*09e0*/  FFMA R21, R0, R21, R0 ;  /* 0x0000001500157223 */ /* 0x000fce0000000000 */
.L_x_122:
[----:B------:R-:W0:Y:S02]  /*09f0*/  LDCU.128 UR8, c[0x0][0x380] ;  /* 0x00007000ff0877ac */ /* 0x000e240008000c00 */
[----:B0-----:R-:W-:Y:S02]  /*0a00*/  UIMAD.WIDE.U32 UR8, UR6, 0x4, UR8 ;  /* 0x00000004060878a5 */ /* 0x001fe4000f8e0008 */
[----:B------:R-:W-:-:S04]  /*0a10*/  UIMAD.WIDE.U32 UR10, UR6, 0x4, UR10 ;  /* 0x00000004060a78a5 */ /* 0x000fc8000f8e000a */
[----:B------:R-:W-:Y:S01]  /*0a20*/  IMAD.U32 R2, RZ, RZ, UR8 ;  /* 0x00000008ff027e24 */ /* 0x000fe2000f8e00ff */
[----:B------:R-:W-:Y:S01]  /*0a30*/  MOV R3, UR9 ;  /* 0x0000000900037c02 */ /* 0x000fe20008000f00 */
[----:B------:R-:W-:Y:S02]  /*0a40*/  IMAD.U32 R5, RZ, RZ, UR11 ;  /* 0x0000000bff057e24 */ /* 0x000fe4000f8e00ff */
[----:B------:R-:W-:Y:S02]  /*0a50*/  IMAD.U32 R4, RZ, RZ, UR10 ;  /* 0x0000000aff047e24 */ /* 0x000fe4000f8e00ff */
[----:B------:R-:W2:Y:S04]  /*0a60*/  LDG.E.CONSTANT R2, desc[UR14][R2.64] ;  /* 0x0000000e02027981 */ /* 0x000ea8000c1e9900 */
[----:B------:R-:W2:Y:S01]  /*0a70*/  LDG.E.CONSTANT R5, desc[UR14][R4.64] ;  /* 0x0000000e04057981 */ /* 0x000ea2000c1e9900 */
[----:B------:R-:W-:Y:S01]  /*0a80*/  IMAD.U32 R6, RZ, RZ, UR18 ;  /* 0x00000012ff067e24 */ /* 0x000fe2000f8e00ff */
[----:B------:R-:W-:-:S04]  /*0a90*/  MOV R0, UR16 ;  /* 0x0000001000007c02 */ /* 0x000fc80008000f00 */
[----:B------:R-:W-:Y:S02]  /*0aa0*/  ISETP.GE.U32.AND P1, PT, R6, 0x2, PT ;  /* 0x000000020600780c */ /* 0x000fe40003f26070 */
[----:B------:R-:W-:Y:S01]  /*0ab0*/  ISETP.NE.AND P0, PT, R0, 0x1, PT ;  /* 0x000000010000780c */ /* 0x000fe20003f05270 */
[----:B--2---:R-:W-:-:S04]  /*0ac0*/  FADD R18, R2, -R5 ;  /* 0x8000000502127221 */ /* 0x004fc80000000000 */
[----:B------:R-:W-:-:S05]  /*0ad0*/  FADD R19, RZ, R18 ;  /* 0x00000012ff137221 */ /* 0x000fca0000000000 */
[----:B------:R-:W-:Y:S01]  /*0ae0*/  R2UR UR4, R19 ;  /* 0x00000000130472ca */ /* 0x000fe200000e0000 */
[C---:B------:R-:W-:Y:S01]  /*0af0*/  FADD R19, -R18.reuse, R19 ;  /* 0x0000001312137221 */ /* 0x040fe20000000100 */
[----:B------:R-:W-:Y:S01]  /*0b00*/  FSEL R18, R18, RZ, !P0 ;  /* 0x000000ff12127208 */ /* 0x000fe20004000000 */
[----:B------:R-:W-:-:S12]  /*0b10*/  @!P1 BRA `(.L_x_123) ;  /* 0x0000001000689947 */ /* 0x000fd80003800000 */
[----:B------:R-:W0:Y:S01]  /*0b20*/  S2R R3, SR_CgaCtaId ;  /* 0x0000000000037919 */ /* 0x000e220000008800 */
[----:B------:R-:W1:Y:S01]  /*0b30*/  LDCU UR8, c[0x0][0x398] ;  /* 0x00007300ff0877ac */ /* 0x000e620008000800 */
[----:B------:R-:W2:Y:S01]  /*0b40*/  LDC R4, c[0x0][0x3bc] ;  /* 0x0000ef00ff047b82 */ /* 0x000ea20000000800 */
[----:B------:R-:W-:Y:S01]  /*0b50*/  MOV R0, 0x400 ;  /* 0x0000040000007802 */ /* 0x000fe20000000f00 */
[----:B------:R-:W-:Y:S02]  /*0b60*/  UIADD3 UR10, UPT, UPT, UR6, 0x1, URZ ;  /* 0x00000001060a7890 */ /* 0x000fe4000fffe0ff */
[----:B------:R-:W-:Y:S02]  /*0b70*/  MOV R2, UR6 ;  /* 0x0000000600027c02 */ /* 0x000fe40008000f00 */
[----:B-1----:R-:W-:-:S06]  /*0b80*/  UISETP.GE.U32.AND UP0, UPT, UR10, UR8, UPT ;  /* 0x000000080a00728c */ /* 0x002fcc000bf06070 */
[----:B------:R-:W-:Y:S02]  /*0b90*/  PLOP3.LUT P0, PT, PT, PT, UP0, 0x80, 0x8 ;  /* 0x000000000008781c */ /* 0x000fe40003f0f008 */
[----:B0-----:R-:W-:Y:S01]  /*0ba0*/  LEA R0, R3, R0, 0x18 ;  /* 0x0000000003007211 */ /* 0x001fe200078ec0ff */
[----:B------:R-:W-:-:S04]  /*0bb0*/  IMAD.U32 R3, RZ, RZ, UR6 ;  /* 0x00000006ff037e24 */ /* 0x000fc8000f8e00ff */
[----:B--2---:R-:W-:Y:S01]  /*0bc0*/  IMAD R17, R4, 0x4, R0 ;  /* 0x0000000404117824 */ /* 0x004fe200078e0200 */
[----:B------:R0:W-:Y:S04]  /*0bd0*/  STS [R0], R3 ;  /* 0x0000000300007388 */ /* 0x0001e80000000800 */
[----:B------:R0:W-:Y:S01]  /*0be0*/  STS [R17], R2 ;  /* 0x0000000211007388 */ /* 0x0001e20000000800 */
[----:B------:R-:W-:Y:S05]  /*0bf0*/  @P0 EXIT ;  /* 0x000000000000094d */ /* 0x000fea0003800000 */
[----:B------:R-:W1:Y:S02]  /*0c00*/  LDCU.64 UR8, c[0x0][0x390] ;  /* 0x00007200ff0877ac */ /* 0x000e640008000a00 */
[----:B-1----:R-:W-:-:S06]  /*0c10*/  UIMAD.WIDE.U32 UR8, UR6, 0x4, UR8 ;  /* 0x00000004060878a5 */ /* 0x002fcc000f8e0008 */
[----:B0-----:R-:W-:Y:S01]  /*0c20*/  IMAD.U32 R2, RZ, RZ, UR8 ;  /* 0x00000008ff027e24 */ /* 0x001fe2000f8e00ff */
[----:B------:R-:W-:-:S05]  /*0c30*/  MOV R3, UR9 ;  /* 0x0000000900037c02 */ /* 0x000fca0008000f00 */
[----:B------:R0:W5:Y:S01]  /*0c40*/  LDG.E.CONSTANT R16, desc[UR14][R2.64] ;  /* 0x0000000e02107981 */ /* 0x000162000c1e9900 */
[C---:B------:R-:W-:Y:S02]  /*0c50*/  IMAD R15, R4.reuse, 0x4, R17 ;  /* 0x00000004040f7824 */ /* 0x040fe400078e0211 */
[----:B------:R-:W-:Y:S02]  /*0c60*/  HFMA2 R10, -RZ, RZ, 0, 0 ;  /* 0x00000000ff0a7431 */ /* 0x000fe400000001ff */
[----:B------:R-:W-:Y:S01]  /*0c70*/  IMAD.MOV.U32 R14, RZ, RZ, RZ ;  /* 0x000000ffff0e7224 */ /* 0x000fe200078e00ff */
[----:B------:R-:W-:Y:S01]  /*0c80*/  CS2R R12, SRZ ;  /* 0x00000000000c7805 */ /* 0x000fe2000001ff00 */
[C---:B------:R-:W-:Y:S01]  /*0c90*/  IMAD R9, R4.reuse, 0x4, R15 ;  /* 0x0000000404097824 */ /* 0x040fe200078e020f */
[----:B------:R-:W-:Y:S01]  /*0ca0*/  MOV R8, RZ ;  /* 0x000000ff00087202 */ /* 0x000fe20000000f00 */
[----:B------:R-:W-:Y:S01]  /*0cb0*/  IMAD.MOV.U32 R11, RZ, RZ, 0x1 ;  /* 0x00000001ff0b7424 */ /* 0x000fe200078e00ff */
[----:B------:R-:W-:Y:S01]  /*0cc0*/  UMOV UR7, UR10 ;  /* 0x0000000a00077c82 */ /* 0x000fe20008000000 */
[----:B------:R-:W-:Y:S01]  /*0cd0*/  IMAD.MOV.U32 R7, RZ, RZ, 0x1 ;  /* 0x00000001ff077424 */ /* 0x000fe200078e00ff */
[----:B------:R-:W-:Y:S01]  /*0ce0*/  LEA R5, R4, R9, 0x2 ;  /* 0x0000000904057211 */ /* 0x000fe200078e10ff */
[----:B------:R-:W-:Y:S01]  /*0cf0*/  IMAD.MOV.U32 R6, RZ, RZ, RZ ;  /* 0x000000ffff067224 */ /* 0x000fe200078e00ff */
[----:B0-----:R-:W-:-:S06]  /*0d00*/  UMOV UR12, 0x1 ;  /* 0x00000001000c7882 */ /* 0x001fcc0000000000 */
.L_x_144:
[----:B0-----:R-:W0:Y:S02]  /*0d10*/  LDCU.128 UR8, c[0x0][0x380] ;  /* 0x00007000ff0877ac */ /* 0x001e240008000c00 */
[----:B0-----:R-:W-:Y:S02]  /*0d20*/  UIMAD.WIDE.U32 UR10, UR7, 0x4, UR10 ;  /* 0x00000004070a78a5 */ /* 0x001fe4000f8e000a */
[----:B------:R-:W-:-:S04]  /*0d30*/  UIMAD.WIDE.U32 UR8, UR7, 0x4, UR8 ;  /* 0x00000004070878a5 */ /* 0x000fc8000f8e0008 */
[----:B------:R-:W-:Y:S01]  /*0d40*/  IMAD.U32 R3, RZ, RZ, UR11 ;  /* 0x0000000bff037e24 */ /* 0x000fe2000f8e00ff */
[----:B------:R-:W-:Y:S01]  /*0d50*/  MOV R2, UR10 ;  /* 0x0000000a00027c02 */ /* 0x000fe20008000f00 */
[----:B------:R-:W-:Y:S02]  /*0d60*/  IMAD.U32 R26, RZ, RZ, UR8 ;  /* 0x00000008ff1a7e24 */ /* 0x000fe4000f8e00ff */
[----:B-----5:R-:W-:Y:S02]  /*0d70*/  IMAD.U32 R27, RZ, RZ, UR9 ;  /* 0x00000009ff1b7e24 */ /* 0x020fe4000f8e00ff */
[----:B------:R-:W2:Y:S01]  /*0d80*/  LDG.E.CONSTANT R3, desc[UR14][R2.64] ;  /* 0x0000000e02037981 */ /* 0x000ea2000c1e9900 */
[----:B------:R-:W0:Y:S03]  /*0d90*/  LDCU.64 UR8, c[0x0][0x390] ;  /* 0x00007200ff0877ac */ /* 0x000e260008000a00 */
[----:B------:R-:W3:Y:S01]  /*0da0*/  LDG.E.CONSTANT R4, desc[UR14][R26.64] ;  /* 0x0000000e1a047981 */ /* 0x000ee2000c1e9900 */
[----:B0-----:R-:W-:-:S06]  /*0db0*/  UIMAD.WIDE.U32 UR8, UR7, 0x4, UR8 ;  /* 0x00000004070878a5 */ /* 0x001fcc000f8e0008 */
[----:B------:R-:W-:Y:S01]  /*0dc0*/  IMAD.U32 R22, RZ, RZ, UR8 ;  /* 0x00000008ff167e24 */ /* 0x000fe2000f8e00ff */
[----:B------:R-:W-:Y:S01]  /*0dd0*/  MOV R23, UR9 ;  /* 0x0000000900177c02 */ /* 0x000fe20008000f00 */
[--C-:B--2--5:R-:W-:Y:S01]  /*0de0*/  FADD R20, R3, -R16.reuse ;  /* 0x8000001003147221 */ /* 0x124fe20000000000 */
[----:B---3--:R-:W-:-:S03]  /*0df0*/  FADD R29, R4, -R16 ;  /* 0x80000010041d7221 */ /* 0x008fc60000000000 */
[----:B------:R0:W5:Y:S01]  /*0e00*/  LDG.E.CONSTANT R16, desc[UR14][R22.64] ;  /* 0x0000000e16107981 */ /* 0x000162000c1e9900 */
[----:B------:R-:W-:Y:S01]  /*0e10*/  UISETP.GE.AND UP0, UPT, UR12, UR16, UPT ;  /* 0x000000100c00728c */ /* 0x000fe2000bf06270 */
[----:B------:R-:W-:-:S05]  /*0e20*/  FADD R0, R4, -R3 ;  /* 0x8000000304007221 */ /* 0x000fca0000000000 */
[----:B------:R-:W-:-:S03]  /*0e30*/  FMNMX3 R0, |R29|, |R20|, R0, !PT ;  /* 0x400000141d007276 */ /* 0x000fc60007800200 */
[----:B0-----:R-:W-:Y:S05]  /*0e40*/  BRA.U UP0, `(.L_x_124) ;  /* 0x0000000100547547 */ /* 0x001fea000b800000 */
[----:B------:R-:W0:Y:S01]  /*0e50*/  MUFU.RCP R23, R25 ;  /* 0x0000001900177308 */ /* 0x000e220000001000 */
[----:B------:R-:W-:Y:S01]  /*0e60*/  FADD R19, -R19, R0 ;  /* 0x0000000013137221 */ /* 0x000fe20000000100 */
[----:B------:R-:W-:-:S03]  /*0e70*/  IMAD.U32 R20, RZ, RZ, UR16 ;  /* 0x00000010ff147e24 */ /* 0x000fc6000f8e00ff */
[----:B------:R-:W-:-:S04]  /*0e80*/  FADD R0, R19, UR4 ;  /* 0x0000000413007e21 */ /* 0x000fc80008000000 */
[----:B------:R-:W1:Y:S01]  /*0e90*/  FCHK P0, R0, R25 ;  /* 0x0000001900007302 */ /* 0x000e620000000000 */
[----:B0-----:R-:W-:-:S04]  /*0ea0*/  FFMA R2, -R25, R23, 1 ;  /* 0x3f80000019027423 */ /* 0x001fc80000000117 */
[----:B------:R-:W-:Y:S01]  /*0eb0*/  FFMA R23, R23, R2, R23 ;  /* 0x0000000217177223 */ /* 0x000fe20000000017 */
[----:B------:R-:W-:-:S03]  /*0ec0*/  VIADD R2, R20, 0xffffffff ;  /* 0xffffffff14027836 */ /* 0x000fc60000000000 */
[----:B------:R-:W-:Y:S02]  /*0ed0*/  FFMA R20, R0, R23, RZ ;  /* 0x0000001700147223 */ /* 0x000fe400000000ff */
[----:B------:R-:W-:Y:S01]  /*0ee0*/  ISETP.NE.AND P2, PT, R2, UR12, PT ;  /* 0x0000000c02007c0c */ /* 0x000fe2000bf45270 */
[----:B------:R-:W-:Y:S01]  /*0ef0*/  FADD R2, R0, -UR4 ;  /* 0x8000000400027e21 */ /* 0x000fe20008000000 */
[----:B------:R-:W-:-:S03]  /*0f00*/  FFMA R22, -R25, R20, R0 ;  /* 0x0000001419167223 */ /* 0x000fc60000000100 */
[----:B------:R-:W-:Y:S01]  /*0f10*/  FADD R19, -R19, R2 ;  /* 0x0000000213137221 */ /* 0x000fe20000000100 */
[----:B------:R-:W-:Y:S01]  /*0f20*/  FFMA R2, R23, R22, R20 ;  /* 0x0000001617027223 */ /* 0x000fe20000000014 */
[----:B-1----:R-:W-:Y:S06]  /*0f30*/  @!P0 BRA `(.L_x_125) ;  /* 0x00000000000c8947 */ /* 0x002fec0003800000 */
[----:B------:R-:W-:Y:S02]  /*0f40*/  MOV R2, R25 ;  /* 0x0000001900027202 */ /* 0x000fe40000000f00 */
[----:B------:R-:W-:-:S07]  /*0f50*/  MOV R20, 0xf70 ;  /* 0x00000f7000147802 */ /* 0x000fce0000000f00 */
[----:B-----5:R-:W-:Y:S05]  /*0f60*/  CALL.REL.NOINC `($__internal_5_$__cuda_sm3x_div_rn_noftz_f32_slowpath) ;  /* 0x00000024005c7944 */ /* 0x020fea0003c00000 */
.L_x_125:
[----:B------:R-:W-:Y:S02]  /*0f70*/  R2UR UR4, R0 ;  /* 0x00000000000472ca */ /* 0x000fe400000e0000 */
[----:B------:R-:W-:Y:S01]  /*0f80*/  FSEL R18, R2, R18, !P2 ;  /* 0x0000001202127208 */ /* 0x000fe20005000000 */
[----:B------:R-:W-:-:S12]  /*0f90*/  BRA `(.L_x_126) ;  /* 0x0000000000087947 */ /* 0x000fd80003800000 */
.L_x_124:
[----:B------:R-:W-:-:S04]  /*0fa0*/  FADD R23, R0, -R18 ;  /* 0x8000001200177221 */ /* 0x000fc80000000000 */
[----:B------:R-:W-:-:S07]  /*0fb0*/  FFMA R18, R23, R21, R18 ;  /* 0x0000001517127223 */ /* 0x000fce0000000012 */
.L_x_126:
[----:B------:R-:W0:Y:S01]  /*0fc0*/  S2R R23, SR_CgaCtaId ;  /* 0x0000000000177919 */ /* 0x000e220000008800 */
[----:B------:R-:W-:-:S04]  /*0fd0*/  MOV R0, 0x400 ;  /* 0x0000040000007802 */ /* 0x000fc80000000f00 */
[----:B0-----:R-:W-:-:S07]  /*0fe0*/  LEA R20, R23, R0, 0x18 ;  /* 0x0000000017147211 */ /* 0x001fce00078ec0ff */
.L_x_128:
[----:B------:R-:W-:Y:S01]  /*0ff0*/  ISETP.NE.AND P0, PT, R6, R7, PT ;  /* 0x000000070600720c */ /* 0x000fe20003f05270 */
[----:B------:R-:W-:-:S12]  /*1000*/  IMAD.MOV.U32 R2, RZ, RZ, R7 ;  /* 0x000000ffff027224 */ /* 0x000fd800078e0007 */
[----:B------:R-:W-:Y:S05]  /*1010*/  @!P0 BRA `(.L_x_127) ;  /* 0x0000000000288947 */ /* 0x000fea0003800000 */
[C---:B------:R-:W-:Y:S01]  /*1020*/  ISETP.NE.AND P0, PT, R7.reuse, RZ, PT ;  /* 0x000000ff0700720c */ /* 0x040fe20003f05270 */
[----:B------:R-:W-:Y:S01]  /*1030*/  VIADD R7, R7, 0xffffffff ;  /* 0xffffffff07077836 */ /* 0x000fe20000000000 */
[----:B------:R-:W0:Y:S04]  /*1040*/  LDC.64 R22, c[0x0][0x380] ;  /* 0x0000e000ff167b82 */ /* 0x000e280000000a00 */
[----:B------:R-:W-:-:S04]  /*1050*/  SEL R7, R7, UR18, P0 ;  /* 0x0000001207077c07 */ /* 0x000fc80008000000 */
[----:B------:R-:W-:-:S05]  /*1060*/  LEA R0, R7, R20, 0x2 ;  /* 0x0000001407007211 */ /* 0x000fca00078e10ff */
[----:B------:R-:W0:Y:S02]  /*1070*/  LDS R27, [R0] ;  /* 0x00000000001b7984 */ /* 0x000e240000000800 */
[----:B0-----:R-:W-:-:S06]  /*1080*/  IMAD.WIDE R22, R27, 0x4, R22 ;  /* 0x000000041b167825 */ /* 0x001fcc00078e0216 */
[----:B------:R-:W2:Y:S02]  /*1090*/  LDG.E.CONSTANT R23, desc[UR14][R22.64] ;  /* 0x0000000e16177981 */ /* 0x000ea4000c1e9900 */
[----:B--2---:R-:W-:-:S13]  /*10a0*/  FSETP.GTU.AND P0, PT, R23, R4, PT ;  /* 0x000000041700720b */ /* 0x004fda0003f0c000 */
[----:B------:R-:W-:Y:S05]  /*10b0*/  @!P0 BRA `(.L_x_128) ;  /* 0xfffffffc00cc8947 */ /* 0x000fea000383ffff */
.L_x_127:
[----:B------:R-:W0:Y:S01]  /*10c0*/  S2R R7, SR_CgaCtaId ;  /* 0x0000000000077919 */ /* 0x000e220000008800 */
[----:B------:R-:W-:Y:S01]  /*10d0*/  MOV R0, 0x400 ;  /* 0x0000040000007802 */ /* 0x000fe20000000f00 */
[----:B------:R-:W-:Y:S01]  /*10e0*/  IMAD.U32 R29, RZ, RZ, UR7 ;  /* 0x00000007ff1d7e24 */ /* 0x000fe2000f8e00ff */
[----:B------:R-:W-:Y:S02]  /*10f0*/  ISETP.GE.AND P0, PT, R2, UR18, PT ;  /* 0x0000001202007c0c */ /* 0x000fe4000bf06270 */
[----:B------:R-:W-:Y:S02]  /*1100*/  ISETP.GE.AND P1, PT, R6, UR18, PT ;  /* 0x0000001206007c0c */ /* 0x000fe4000bf26270 */
        /* <DEDUP_REMOVED lines=12> */
.L_x_130:
[----:B------:R-:W-:Y:S01]  /*11d0*/  LEA R2, R0, R27, 0x2 ;  /* 0x0000001b00027211 */ /* 0x000fe200078e10ff */
[----:B------:R-:W-:-:S05]  /*11e0*/  IMAD.MOV.U32 R6, RZ, RZ, R0 ;  /* 0x000000ffff067224 */ /* 0x000fca00078e0000 */
[----:B------:R-:W0:Y:S02]  /*11f0*/  LDS R2, [R2] ;  /* 0x0000000002027984 */ /* 0x000e240000000800 */
[----:B0-----:R-:W-:-:S05]  /*1200*/  VIADD R4, R2, UR18 ;  /* 0x0000001202047c36 */ /* 0x001fca0008000000 */
[----:B------:R-:W-:-:S13]  /*1210*/  ISETP.GT.AND P0, PT, R4, UR7, PT ;  /* 0x0000000704007c0c */ /* 0x000fda000bf04270 */
[----:B------:R-:W-:Y:S05]  /*1220*/  @P0 BRA `(.L_x_129) ;  /* 0x0000000000180947 */ /* 0x000fea0003800000 */
[C---:B------:R-:W-:Y:S02]  /*1230*/  ISETP.GE.AND P0, PT, R0.reuse, UR18, PT ;  /* 0x0000001200007c0c */ /* 0x040fe4000bf06270 */
[----:B------:R-:W-:-:S04]  /*1240*/  IADD3 R0, PT, PT, R0, 0x1, RZ ;  /* 0x0000000100007810 */ /* 0x000fc80007ffe0ff */
[----:B------:R-:W-:-:S04]  /*1250*/  SEL R0, R0, RZ, !P0 ;  /* 0x000000ff00007207 */ /* 0x000fc80004000000 */
[----:B------:R-:W-:-:S13]  /*1260*/  ISETP.NE.AND P0, PT, R0, R7, PT ;  /* 0x000000070000720c */ /* 0x000fda0003f05270 */
[----:B------:R-:W-:Y:S05]  /*1270*/  @P0 BRA `(.L_x_130) ;  /* 0xfffffffc00d40947 */ /* 0x000fea000383ffff */
[----:B------:R-:W-:-:S07]  /*1280*/  IMAD.MOV.U32 R6, RZ, RZ, R7 ;  /* 0x000000ffff067224 */ /* 0x000fce00078e0007 */
.L_x_129:
[----:B------:R-:W-:Y:S01]  /*1290*/  IMAD R0, R6, 0x4, R27 ;  /* 0x0000000406007824 */ /* 0x000fe200078e021b */
[----:B------:R-:W0:Y:S04]  /*12a0*/  LDC.64 R22, c[0x0][0x380] ;  /* 0x0000e000ff167b82 */ /* 0x000e280000000a00 */
[----:B------:R-:W0:Y:S02]  /*12b0*/  LDS R27, [R0] ;  /* 0x00000000001b7984 */ /* 0x000e240000000800 */
[----:B0-----:R-:W-:-:S05]  /*12c0*/  IMAD.WIDE R22, R27, 0x4, R22 ;  /* 0x000000041b167825 */ /* 0x001fca00078e0216 */
[----:B------:R0:W5:Y:S02]  /*12d0*/  LDG.E.CONSTANT R27, desc[UR14][R22.64] ;  /* 0x0000000e161b7981 */ /* 0x000164000c1e9900 */
.L_x_132:
[-C--:B------:R-:W-:Y:S02]  /*12e0*/  ISETP.NE.AND P0, PT, R8, R11.reuse, PT ;  /* 0x0000000b0800720c */ /* 0x080fe40003f05270 */
[----:B------:R-:W-:-:S11]  /*12f0*/  MOV R4, R11 ;  /* 0x0000000b00047202 */ /* 0x000fd60000000f00 */
[----:B------:R-:W-:Y:S05]  /*1300*/  @!P0 BRA `(.L_x_131) ;  /* 0x0000000000288947 */ /* 0x000fea0003800000 */
[C---:B------:R-:W-:Y:S01]  /*1310*/  ISETP.NE.AND P0, PT, R11.reuse, RZ, PT ;  /* 0x000000ff0b00720c */ /* 0x040fe20003f05270 */
[----:B------:R-:W-:Y:S01]  /*1320*/  VIADD R11, R11, 0xffffffff ;  /* 0xffffffff0b0b7836 */ /* 0x000fe20000000000 */
[----:B0-----:R-:W0:Y:S04]  /*1330*/  LDC.64 R22, c[0x0][0x388] ;  /* 0x0000e200ff167b82 */ /* 0x001e280000000a00 */
[----:B------:R-:W-:-:S05]  /*1340*/  SEL R11, R11, UR18, P0 ;  /* 0x000000120b0b7c07 */ /* 0x000fca0008000000 */
[----:B------:R-:W-:-:S05]  /*1350*/  IMAD R0, R11, 0x4, R17 ;  /* 0x000000040b007824 */ /* 0x000fca00078e0211 */
[----:B------:R-:W0:Y:S02]  /*1360*/  LDS R29, [R0] ;  /* 0x00000000001d7984 */ /* 0x000e240000000800 */
[----:B0-----:R-:W-:-:S06]  /*1370*/  IMAD.WIDE R22, R29, 0x4, R22 ;  /* 0x000000041d167825 */ /* 0x001fcc00078e0216 */
[----:B------:R-:W2:Y:S02]  /*1380*/  LDG.E.CONSTANT R22, desc[UR14][R22.64] ;  /* 0x0000000e16167981 */ /* 0x000ea4000c1e9900 */
[----:B--2---:R-:W-:-:S13]  /*1390*/  FSETP.GE.AND P0, PT, R22, R3, PT ;  /* 0x000000031600720b */ /* 0x004fda0003f06000 */
[----:B------:R-:W-:Y:S05]  /*13a0*/  @P0 BRA `(.L_x_132) ;  /* 0xfffffffc00cc0947 */ /* 0x000fea000383ffff */
.L_x_131:
[C---:B------:R-:W-:Y:S01]  /*13b0*/  ISETP.GE.AND P0, PT, R4.reuse, UR18, PT ;  /* 0x0000001204007c0c */ /* 0x040fe2000bf06270 */
[----:B0-----:R-:W-:Y:S01]  /*13c0*/  IMAD.U32 R23, RZ, RZ, UR7 ;  /* 0x00000007ff177e24 */ /* 0x001fe2000f8e00ff */
[C---:B------:R-:W-:Y:S01]  /*13d0*/  IADD3 R0, PT, PT, R4.reuse, 0x1, RZ ;  /* 0x0000000104007810 */ /* 0x040fe20007ffe0ff */
[----:B------:R-:W-:Y:S01]  /*13e0*/  IMAD R4, R4, 0x4, R17 ;  /* 0x0000000404047824 */ /* 0x000fe200078e0211 */
[C---:B------:R-:W-:Y:S02]  /*13f0*/  ISETP.GE.AND P1, PT, R8.reuse, UR18, PT ;  /* 0x0000001208007c0c */ /* 0x040fe4000bf26270 */
[----:B------:R-:W-:Y:S02]  /*1400*/  IADD3 R2, PT, PT, R8, 0x1, RZ ;  /* 0x0000000108027810 */ /* 0x000fe40007ffe0ff */
[----:B------:R-:W-:Y:S01]  /*1410*/  SEL R11, R0, RZ, !P0 ;  /* 0x000000ff000b7207 */ /* 0x000fe20004000000 */
[----:B------:R0:W-:Y:S01]  /*1420*/  STS [R4], R23 ;  /* 0x0000001704007388 */ /* 0x0001e20000000800 */
[----:B------:R-:W-:-:S02]  /*1430*/  SEL R3, R2, RZ, !P1 ;  /* 0x000000ff02037207 */ /* 0x000fc40004800000 */
[----:B------:R-:W-:-:S04]  /*1440*/  ISETP.NE.AND P0, PT, R11, R8, PT ;  /* 0x000000080b00720c */ /* 0x000fc80003f05270 */
[----:B------:R-:W-:Y:S01]  /*1450*/  SEL R0, R3, R8, !P0 ;  /* 0x0000000803007207 */ /* 0x000fe20004000000 */
[----:B------:R-:W-:-:S03]  /*1460*/  IMAD.MOV.U32 R8, RZ, RZ, R11 ;  /* 0x000000ffff087224 */ /* 0x000fc600078e000b */
[----:B------:R-:W-:-:S13]  /*1470*/  ISETP.NE.AND P0, PT, R0, R11, PT ;  /* 0x0000000b0000720c */ /* 0x000fda0003f05270 */
[----:B0-----:R-:W-:Y:S05]  /*1480*/  @!P0 BRA `(.L_x_133) ;  /* 0x0000000000308947 */ /* 0x001fea0003800000 */
.L_x_134:
[----:B------:R-:W-:Y:S02]  /*1490*/  IMAD R2, R0, 0x4, R17 ;  /* 0x0000000400027824 */ /* 0x000fe400078e0211 */
[----:B------:R-:W-:-:S04]  /*14a0*/  IMAD.MOV.U32 R8, RZ, RZ, R0 ;  /* 0x000000ffff087224 */ /* 0x000fc800078e0000 */
[----:B------:R-:W0:Y:S02]  /*14b0*/  LDS R2, [R2] ;  /* 0x0000000002027984 */ /* 0x000e240000000800 */
[----:B0-----:R-:W-:-:S04]  /*14c0*/  IADD3 R3, PT, PT, R2, UR18, RZ ;  /* 0x0000001202037c10 */ /* 0x001fc8000fffe0ff */
[----:B------:R-:W-:-:S13]  /*14d0*/  ISETP.GT.AND P0, PT, R3, UR7, PT ;  /* 0x0000000703007c0c */ /* 0x000fda000bf04270 */
[----:B------:R-:W-:Y:S05]  /*14e0*/  @P0 BRA `(.L_x_133) ;  /* 0x0000000000180947 */ /* 0x000fea0003800000 */
[C---:B------:R-:W-:Y:S01]  /*14f0*/  ISETP.GE.AND P0, PT, R0.reuse, UR18, PT ;  /* 0x0000001200007c0c */ /* 0x040fe2000bf06270 */
[----:B------:R-:W-:-:S05]  /*1500*/  VIADD R0, R0, 0x1 ;  /* 0x0000000100007836 */ /* 0x000fca0000000000 */
[----:B------:R-:W-:-:S04]  /*1510*/  SEL R0, R0, RZ, !P0 ;  /* 0x000000ff00007207 */ /* 0x000fc80004000000 */
[----:B------:R-:W-:-:S13]  /*1520*/  ISETP.NE.AND P0, PT, R0, R11, PT ;  /* 0x0000000b0000720c */ /* 0x000fda0003f05270 */
[----:B------:R-:W-:Y:S05]  /*1530*/  @P0 BRA `(.L_x_134) ;  /* 0xfffffffc00d40947 */ /* 0x000fea000383ffff */
[----:B------:R-:W-:-:S07]  /*1540*/  MOV R8, R11 ;  /* 0x0000000b00087202 */ /* 0x000fce0000000f00 */
.L_x_133:
[----:B------:R-:W-:-:S09]  /*1550*/  UISETP.GE.AND UP0, UPT, UR7, UR5, UPT ;  /* 0x000000050700728c */ /* 0x000fd2000bf06270 */
[----:B------:R-:W-:Y:S05]  /*1560*/  BRA.U !UP0, `(.L_x_135) ;  /* 0x0000000508b07547 */ /* 0x000fea000b800000 */
[----:B------:R-:W-:Y:S01]  /*1570*/  IMAD R4, R8, 0x4, R17 ;  /* 0x0000000408047824 */ /* 0x000fe200078e0211 */
[----:B------:R-:W0:Y:S04]  /*1580*/  LDC.64 R2, c[0x0][0x388] ;  /* 0x0000e200ff027b82 */ /* 0x000e280000000a00 */
[----:B------:R-:W0:Y:S02]  /*1590*/  LDS R23, [R4] ;  /* 0x0000000004177984 */ /* 0x000e240000000800 */
[----:B0-----:R-:W-:-:S06]  /*15a0*/  IMAD.WIDE R2, R23, 0x4, R2 ;  /* 0x0000000417027825 */ /* 0x001fcc00078e0202 */
[----:B------:R-:W2:Y:S01]  /*15b0*/  LDG.E.CONSTANT R3, desc[UR14][R2.64] ;  /* 0x0000000e02037981 */ /* 0x000ea2000c1e9900 */
[C---:B-----5:R-:W-:Y:S01]  /*15c0*/  FFMA R27, R18.reuse, -UR17, R27 ;  /* 0x80000011121b7c23 */ /* 0x060fe2000800001b */
[----:B--2---:R-:W-:-:S07]  /*15d0*/  FFMA R0, R18, UR17, R3 ;  /* 0x0000001112007c23 */ /* 0x004fce0008000003 */
.L_x_137:
[----:B------:R-:W-:Y:S01]  /*15e0*/  ISETP.NE.AND P0, PT, R10, R12, PT ;  /* 0x0000000c0a00720c */ /* 0x000fe20003f05270 */
[----:B------:R-:W-:-:S12]  /*15f0*/  IMAD.MOV.U32 R4, RZ, RZ, R12 ;  /* 0x000000ffff047224 */ /* 0x000fd800078e000c */
[----:B------:R-:W-:Y:S05]  /*1600*/  @!P0 BRA `(.L_x_136) ;  /* 0x00000000001c8947 */ /* 0x000fea0003800000 */
[C---:B------:R-:W-:Y:S02]  /*1610*/  ISETP.NE.AND P0, PT, R12.reuse, RZ, PT ;  /* 0x000000ff0c00720c */ /* 0x040fe40003f05270 */
[----:B------:R-:W-:-:S04]  /*1620*/  IADD3 R12, PT, PT, R12, -0x1, RZ ;  /* 0xffffffff0c0c7810 */ /* 0x000fc80007ffe0ff */
[----:B------:R-:W-:-:S05]  /*1630*/  SEL R12, R12, UR18, P0 ;  /* 0x000000120c0c7c07 */ /* 0x000fca0008000000 */
[----:B------:R-:W-:-:S06]  /*1640*/  IMAD R2, R12, 0x4, R5 ;  /* 0x000000040c027824 */ /* 0x000fcc00078e0205 */
[----:B------:R-:W0:Y:S02]  /*1650*/  LDS R2, [R2] ;  /* 0x0000000002027984 */ /* 0x000e240000000800 */
[----:B0-----:R-:W-:-:S13]  /*1660*/  FSETP.GTU.AND P0, PT, R2, R27, PT ;  /* 0x0000001b0200720b */ /* 0x001fda0003f0c000 */
[----:B------:R-:W-:Y:S05]  /*1670*/  @!P0 BRA `(.L_x_137) ;  /* 0xfffffffc00d88947 */ /* 0x000fea000383ffff */
.L_x_136:
[C---:B------:R-:W-:Y:S01]  /*1680*/  VIADD R2, R4.reuse, 0x1 ;  /* 0x0000000104027836 */ /* 0x040fe20000000000 */
[C---:B------:R-:W-:Y:S01]  /*1690*/  ISETP.GE.AND P0, PT, R4.reuse, UR18, PT ;  /* 0x0000001204007c0c */ /* 0x040fe2000bf06270 */
[----:B------:R-:W-:Y:S01]  /*16a0*/  IMAD.U32 R20, RZ, RZ, UR7 ;  /* 0x00000007ff147e24 */ /* 0x000fe2000f8e00ff */
[C---:B------:R-:W-:Y:S01]  /*16b0*/  LEA R3, R4.reuse, R15, 0x2 ;  /* 0x0000000f04037211 */ /* 0x040fe200078e10ff */
[----:B------:R-:W-:Y:S01]  /*16c0*/  IMAD R4, R4, 0x4, R5 ;  /* 0x0000000404047824 */ /* 0x000fe200078e0205 */
[----:B------:R-:W-:Y:S02]  /*16d0*/  SEL R12, R2, RZ, !P0 ;  /* 0x000000ff020c7207 */ /* 0x000fe40004000000 */
[----:B------:R-:W-:Y:S01]  /*16e0*/  ISETP.GE.AND P1, PT, R10, UR18, PT ;  /* 0x000000120a007c0c */ /* 0x000fe2000bf26270 */
[----:B------:R0:W-:Y:S01]  /*16f0*/  STS [R3], R20 ;  /* 0x0000001403007388 */ /* 0x0001e20000000800 */
[----:B------:R-:W-:Y:S02]  /*1700*/  ISETP.NE.AND P0, PT, R12, R10, PT ;  /* 0x0000000a0c00720c */ /* 0x000fe40003f05270 */
[----:B------:R-:W-:Y:S01]  /*1710*/  IADD3 R2, PT, PT, R10, 0x1, RZ ;  /* 0x000000010a027810 */ /* 0x000fe20007ffe0ff */
[----:B------:R0:W-:Y:S10]  /*1720*/  STS [R4], R27 ;  /* 0x0000001b04007388 */ /* 0x0001f40000000800 */
[----:B------:R-:W-:-:S04]  /*1730*/  @!P0 SEL R10, R2, RZ, !P1 ;  /* 0x000000ff020a8207 */ /* 0x000fc80004800000 */
[----:B------:R-:W-:Y:S01]  /*1740*/  ISETP.NE.AND P0, PT, R10, R12, PT ;  /* 0x0000000c0a00720c */ /* 0x000fe20003f05270 */
[----:B------:R-:W-:Y:S02]  /*1750*/  IMAD.MOV.U32 R2, RZ, RZ, R10 ;  /* 0x000000ffff027224 */ /* 0x000fe400078e000a */
[----:B------:R-:W-:-:S10]  /*1760*/  IMAD.MOV.U32 R10, RZ, RZ, R12 ;  /* 0x000000ffff0a7224 */ /* 0x000fd400078e000c */
[----:B0-----:R-:W-:Y:S05]  /*1770*/  @!P0 BRA `(.L_x_138) ;  /* 0x0000000000308947 */ /* 0x001fea0003800000 */
[----:B------:R-:W-:-:S07]  /*1780*/  MOV R10, R2 ;  /* 0x00000002000a7202 */ /* 0x000fce0000000f00 */
.L_x_139:
[----:B------:R-:W-:-:S06]  /*1790*/  IMAD R2, R10, 0x4, R15 ;  /* 0x000000040a027824 */ /* 0x000fcc00078e020f */
        /* <DEDUP_REMOVED lines=10> */
.L_x_138:
[----:B------:R-:W-:Y:S01]  /*1840*/  IMAD R4, R10, 0x4, R5 ;  /* 0x000000040a047824 */ /* 0x000fe200078e0205 */
[----:B------:R-:W0:Y:S01]  /*1850*/  S2UR UR10, SR_CTAID.Y ;  /* 0x00000000000a79c3 */ /* 0x000e220000002600 */
[----:B------:R-:W0:Y:S03]  /*1860*/  LDCU UR11, c[0x0][0x398] ;  /* 0x00007300ff0b77ac */ /* 0x000e260008000800 */
[----:B------:R-:W1:Y:S01]  /*1870*/  LDS R23, [R4] ;  /* 0x0000000004177984 */ /* 0x000e620000000800 */
[----:B------:R-:W2:Y:S03]  /*1880*/  LDCU.64 UR8, c[0x0][0x3c0] ;  /* 0x00007800ff0877ac */ /* 0x000ea60008000a00 */
[----:B------:R-:W3:Y:S01]  /*1890*/  LDC R20, c[0x0][0x3bc] ;  /* 0x0000ef00ff147b82 */ /* 0x000ee20000000800 */
[----:B0-----:R-:W-:-:S04]  /*18a0*/  UIMAD UR10, UR10, UR11, URZ ;  /* 0x0000000b0a0a72a4 */ /* 0x001fc8000f8e02ff */
[----:B--2---:R-:W-:-:S04]  /*18b0*/  UIMAD.WIDE.U32 UR8, UR10, 0x4, UR8 ;  /* 0x000000040a0878a5 */ /* 0x004fc8000f8e0008 */
[----:B------:R-:W-:Y:S01]  /*18c0*/  UIMAD.WIDE.U32 UR8, UR7, 0x4, UR8 ;  /* 0x00000004070878a5 */ /* 0x000fe2000f8e0008 */
[----:B---3--:R-:W-:-:S05]  /*18d0*/  IMAD R27, R20, 0x4, R5 ;  /* 0x00000004141b7824 */ /* 0x008fca00078e0205 */
[----:B------:R-:W-:Y:S01]  /*18e0*/  MOV R2, UR8 ;  /* 0x0000000800027c02 */ /* 0x000fe20008000f00 */
[----:B------:R-:W-:-:S05]  /*18f0*/  IMAD.U32 R3, RZ, RZ, UR9 ;  /* 0x00000009ff037e24 */ /* 0x000fca000f8e00ff */
[----:B-1----:R0:W-:Y:S02]  /*1900*/  STG.E desc[UR14][R2.64], R23 ;  /* 0x0000001702007986 */ /* 0x0021e4000c10190e */
.L_x_141:
[-C--:B------:R-:W-:Y:S02]  /*1910*/  ISETP.NE.AND P0, PT, R13, R14.reuse, PT ;  /* 0x0000000e0d00720c */ /* 0x080fe40003f05270 */
[----:B------:R-:W-:-:S11]  /*1920*/  MOV R4, R14 ;  /* 0x0000000e00047202 */ /* 0x000fd60000000f00 */
[----:B------:R-:W-:Y:S05]  /*1930*/  @!P0 BRA `(.L_x_140) ;  /* 0x00000000001c8947 */ /* 0x000fea0003800000 */
[C---:B------:R-:W-:Y:S01]  /*1940*/  ISETP.NE.AND P0, PT, R14.reuse, RZ, PT ;  /* 0x000000ff0e00720c */ /* 0x040fe20003f05270 */
[----:B------:R-:W-:-:S05]  /*1950*/  VIADD R14, R14, 0xffffffff ;  /* 0xffffffff0e0e7836 */ /* 0x000fca0000000000 */
[----:B------:R-:W-:-:S05]  /*1960*/  SEL R14, R14, UR18, P0 ;  /* 0x000000120e0e7c07 */ /* 0x000fca0008000000 */
[----:B0-----:R-:W-:-:S05]  /*1970*/  IMAD R2, R14, 0x4, R27 ;  /* 0x000000040e027824 */ /* 0x001fca00078e021b */
[----:B------:R-:W0:Y:S02]  /*1980*/  LDS R3, [R2] ;  /* 0x0000000002037984 */ /* 0x000e240000000800 */
[----:B0-----:R-:W-:-:S13]  /*1990*/  FSETP.GE.AND P0, PT, R3, R0, PT ;  /* 0x000000000300720b */ /* 0x001fda0003f06000 */
[----:B------:R-:W-:Y:S05]  /*19a0*/  @P0 BRA `(.L_x_141) ;  /* 0xfffffffc00d80947 */ /* 0x000fea000383ffff */
.L_x_140:
[----:B------:R-:W1:Y:S01]  /*19b0*/  LDC R20, c[0x0][0x3bc] ;  /* 0x0000ef00ff147b82 */ /* 0x000e620000000800 */
[C---:B------:R-:W-:Y:S01]  /*19c0*/  ISETP.GE.AND P0, PT, R4.reuse, UR18, PT ;  /* 0x0000001204007c0c */ /* 0x040fe2000bf06270 */
[C---:B0-----:R-:W-:Y:S01]  /*19d0*/  IMAD R3, R4.reuse, 0x4, R9 ;  /* 0x0000000404037824 */ /* 0x041fe200078e0209 */
[----:B------:R-:W-:Y:S02]  /*19e0*/  IADD3 R2, PT, PT, R4, 0x1, RZ ;  /* 0x0000000104027810 */ /* 0x000fe40007ffe0ff */
[C---:B------:R-:W-:Y:S02]  /*19f0*/  ISETP.GE.AND P1, PT, R13.reuse, UR18, PT ;  /* 0x000000120d007c0c */ /* 0x040fe4000bf26270 */
[----:B------:R-:W-:Y:S01]  /*1a00*/  SEL R14, R2, RZ, !P0 ;  /* 0x000000ff020e7207 */ /* 0x000fe20004000000 */
[----:B------:R-:W-:-:S03]  /*1a10*/  VIADD R2, R13, 0x1 ;  /* 0x000000010d027836 */ /* 0x000fc60000000000 */
[----:B------:R-:W-:Y:S01]  /*1a20*/  ISETP.NE.AND P0, PT, R14, R13, PT ;  /* 0x0000000d0e00720c */ /* 0x000fe20003f05270 */
[----:B-1----:R-:W-:Y:S01]  /*1a30*/  IMAD R23, R20, 0x4, R5 ;  /* 0x0000000414177824 */ /* 0x002fe200078e0205 */
[----:B------:R-:W-:-:S11]  /*1a40*/  MOV R20, UR7 ;  /* 0x0000000700147c02 */ /* 0x000fd60008000f00 */
[----:B------:R-:W-:Y:S01]  /*1a50*/  @!P0 SEL R13, R2, RZ, !P1 ;  /* 0x000000ff020d8207 */ /* 0x000fe20004800000 */
[----:B------:R-:W-:Y:S01]  /*1a60*/  IMAD R23, R4, 0x4, R23 ;  /* 0x0000000404177824 */ /* 0x000fe200078e0217 */
[----:B------:R0:W-:Y:S02]  /*1a70*/  STS [R3], R20 ;  /* 0x0000001403007388 */ /* 0x0001e40000000800 */
[----:B------:R-:W-:Y:S02]  /*1a80*/  ISETP.NE.AND P0, PT, R13, R14, PT ;  /* 0x0000000e0d00720c */ /* 0x000fe40003f05270 */
[----:B------:R-:W-:Y:S01]  /*1a90*/  MOV R2, R13 ;  /* 0x0000000d00027202 */ /* 0x000fe20000000f00 */
[----:B------:R0:W-:Y:S01]  /*1aa0*/  STS [R23], R0 ;  /* 0x0000000017007388 */ /* 0x0001e20000000800 */
[----:B------:R-:W-:-:S09]  /*1ab0*/  IMAD.MOV.U32 R13, RZ, RZ, R14 ;  /* 0x000000ffff0d7224 */ /* 0x000fd200078e000e */
[----:B0-----:R-:W-:Y:S05]  /*1ac0*/  @!P0 BRA `(.L_x_142) ;  /* 0x0000000000308947 */ /* 0x001fea0003800000 */
[----:B------:R-:W-:-:S07]  /*1ad0*/  IMAD.MOV.U32 R13, RZ, RZ, R2 ;  /* 0x000000ffff0d7224 */ /* 0x000fce00078e0002 */
.L_x_143:
[----:B------:R-:W-:-:S06]  /*1ae0*/  LEA R0, R13, R9, 0x2 ;  /* 0x000000090d007211 */ /* 0x000fcc00078e10ff */
[----:B------:R-:W0:Y:S02]  /*1af0*/  LDS R0, [R0] ;  /* 0x0000000000007984 */ /* 0x000e240000000800 */
[----:B0-----:R-:W-:-:S05]  /*1b00*/  VIADD R2, R0, UR18 ;  /* 0x0000001200027c36 */ /* 0x001fca0008000000 */
        /* <DEDUP_REMOVED lines=8> */
.L_x_142:
[----:B------:R-:W0:Y:S01]  /*1b90*/  LDC R0, c[0x0][0x3bc] ;  /* 0x0000ef00ff007b82 */ /* 0x000e220000000800 */
[----:B------:R-:W1:Y:S02]  /*1ba0*/  LDCU.64 UR8, c[0x0][0x3c8] ;  /* 0x00007900ff0877ac */ /* 0x000e640008000a00 */
[----:B-1----:R-:W-:-:S04]  /*1bb0*/  UIMAD.WIDE.U32 UR8, UR10, 0x4, UR8 ;  /* 0x000000040a0878a5 */ /* 0x002fc8000f8e0008 */
[----:B------:R-:W-:Y:S01]  /*1bc0*/  UIMAD.WIDE.U32 UR8, UR7, 0x4, UR8 ;  /* 0x00000004070878a5 */ /* 0x000fe2000f8e0008 */
[----:B0-----:R-:W-:-:S04]  /*1bd0*/  IMAD R0, R0, 0x4, R5 ;  /* 0x0000000400007824 */ /* 0x001fc800078e0205 */
[----:B------:R-:W-:Y:S01]  /*1be0*/  IMAD R0, R13, 0x4, R0 ;  /* 0x000000040d007824 */ /* 0x000fe200078e0200 */
[----:B------:R-:W-:Y:S01]  /*1bf0*/  MOV R2, UR8 ;  /* 0x0000000800027c02 */ /* 0x000fe20008000f00 */
[----:B------:R-:W-:-:S03]  /*1c00*/  IMAD.U32 R3, RZ, RZ, UR9 ;  /* 0x00000009ff037e24 */ /* 0x000fc6000f8e00ff */
[----:B------:R-:W0:Y:S04]  /*1c10*/  LDS R23, [R0] ;  /* 0x0000000000177984 */ /* 0x000e280000000800 */
[----:B0-----:R0:W-:Y:S02]  /*1c20*/  STG.E desc[UR14][R2.64], R23 ;  /* 0x0000001702007986 */ /* 0x0011e4000c10190e */
.L_x_135:
[----:B------:R-:W1:Y:S01]  /*1c30*/  LDCU UR10, c[0x0][0x398] ;  /* 0x00007300ff0a77ac */ /* 0x000e620008000800 */
[----:B------:R-:W-:-:S04]  /*1c40*/  UIADD3 UR8, UPT, UPT, UR12, 0x1, URZ ;  /* 0x000000010c087890 */ /* 0x000fc8000fffe0ff */
[----:B------:R-:W-:-:S04]  /*1c50*/  UIADD3 UR9, UPT, UPT, UR6, UR8, URZ ;  /* 0x0000000806097290 */ /* 0x000fc8000fffe0ff */
[----:B-1----:R-:W-:-:S06]  /*1c60*/  UISETP.NE.AND UP0, UPT, UR9, UR10, UPT ;  /* 0x0000000a0900728c */ /* 0x002fcc000bf05270 */
[----:B------:R-:W-:-:S13]  /*1c70*/  PLOP3.LUT P0, PT, PT, PT, UP0, 0x80, 0x8 ;  /* 0x000000000008781c */ /* 0x000fda0003f0f008 */
[----:B------:R-:W-:Y:S05]  /*1c80*/  @!P0 EXIT ;  /* 0x000000000000894d */ /* 0x000fea0003800000 */
[----:B------:R-:W-:Y:S01]  /*1c90*/  UMOV UR12, UR8 ;  /* 0x00000008000c7c82 */ /* 0x000fe20008000000 */
[----:B------:R-:W-:Y:S01]  /*1ca0*/  UMOV UR7, UR9 ;  /* 0x0000000900077c82 */ /* 0x000fe20008000000 */
[----:B------:R-:W-:Y:S05]  /*1cb0*/  BRA `(.L_x_144) ;  /* 0xfffffff000147947 */ /* 0x000fea000383ffff */
.L_x_123:
[----:B------:R-:W0:Y:S01]  /*1cc0*/  LDCU UR11, c[0x0][0x398] ;  /* 0x00007300ff0b77ac */ /* 0x000e220008000800 */
[----:B------:R-:W-:-:S04]  /*1cd0*/  UIADD3 UR10, UPT, UPT, UR6, 0x1, URZ ;  /* 0x00000001060a7890 */ /* 0x000fc8000fffe0ff */
[----:B0-----:R-:W-:-:S06]  /*1ce0*/  UISETP.GE.U32.AND UP0, UPT, UR10, UR11, UPT ;  /* 0x0000000b0a00728c */ /* 0x001fcc000bf06070 */
[----:B------:R-:W-:-:S13]  /*1cf0*/  PLOP3.LUT P0, PT, PT, PT, UP0, 0x80, 0x8 ;  /* 0x000000000008781c */ /* 0x000fda0003f0f008 */
[----:B------:R-:W-:Y:S05]  /*1d00*/  @P0 EXIT ;  /* 0x000000000000094d */ /* 0x000fea0003800000 */
[----:B------:R-:W0:Y:S02]  /*1d10*/  LDCU.64 UR8, c[0x0][0x390] ;  /* 0x00007200ff0877ac */ /* 0x000e240008000a00 */
[----:B0-----:R-:W-:-:S06]  /*1d20*/  UIMAD.WIDE.U32 UR8, UR6, 0x4, UR8 ;  /* 0x00000004060878a5 */ /* 0x001fcc000f8e0008 */
[----:B------:R-:W-:Y:S01]  /*1d30*/  IMAD.U32 R6, RZ, RZ, UR8 ;  /* 0x00000008ff067e24 */ /* 0x000fe2000f8e00ff */
[----:B------:R-:W-:-:S05]  /*1d40*/  MOV R7, UR9 ;  /* 0x0000000900077c02 */ /* 0x000fca0008000f00 */
[----:B------:R0:W5:Y:S01]  /*1d50*/  LDG.E.CONSTANT R6, desc[UR14][R6.64] ;  /* 0x0000000e06067981 */ /* 0x000162000c1e9900 */
[----:B------:R-:W-:-:S04]  /*1d60*/  ULOP3.LUT UR8, URZ, UR6, URZ, 0x33, !UPT ;  /* 0x00000006ff087292 */ /* 0x000fc8000f8e33ff */
[----:B------:R-:W-:Y:S02]  /*1d70*/  UIADD3 UR9, UPT, UPT, UR8, UR11, URZ ;  /* 0x0000000b08097290 */ /* 0x000fe4000fffe0ff */
[----:B------:R-:W-:Y:S02]  /*1d80*/  UIADD3 UR8, UPT, UPT, -UR6, -0x2, UR11 ;  /* 0xfffffffe06087890 */ /* 0x000fe4000fffe10b */
[----:B------:R-:W-:Y:S02]  /*1d90*/  ULOP3.LUT UR25, UR9, 0x3, URZ, 0xc0, !UPT ;  /* 0x0000000309197892 */ /* 0x000fe4000f8ec0ff */
[----:B------:R-:W-:Y:S01]  /*1da0*/  UISETP.GE.U32.AND UP0, UPT, UR8, 0x3, UPT ;  /* 0x000000030800788c */ /* 0x000fe2000bf06070 */
[----:B------:R-:W-:-:S08]  /*1db0*/  UMOV UR11, 0x1 ;  /* 0x00000001000b7882 */ /* 0x000fd00000000000 */
[----:B0-----:R-:W-:Y:S05]  /*1dc0*/  BRA.U !UP0, `(.L_x_145) ;  /* 0x0000000d08a87547 */ /* 0x001fea000b800000 */
[----:B------:R-:W-:Y:S01]  /*1dd0*/  ULOP3.LUT UR8, UR9, 0xfffffffc, URZ, 0xc0, !UPT ;  /* 0xfffffffc09087892 */ /* 0x000fe2000f8ec0ff */
[----:B------:R-:W0:Y:S01]  /*1de0*/  LDCU.64 UR26, c[0x0][0x3c8] ;  /* 0x00007900ff1a77ac */ /* 0x000e220008000a00 */
[----:B------:R-:W1:Y:S01]  /*1df0*/  LDCU.64 UR28, c[0x0][0x390] ;  /* 0x00007200ff1c77ac */ /* 0x000e620008000a00 */
[----:B------:R-:W2:Y:S01]  /*1e00*/  LDCU.64 UR30, c[0x0][0x3c0] ;  /* 0x00007800ff1e77ac */ /* 0x000ea20008000a00 */
[----:B------:R-:W3:Y:S01]  /*1e10*/  LDCU.128 UR20, c[0x0][0x380] ;  /* 0x00007000ff1477ac */ /* 0x000ee20008000c00 */
[----:B------:R-:W-:Y:S02]  /*1e20*/  UIADD3 UR32, UPT, UPT, UR16, -0x2, URZ ;  /* 0xfffffffe10207890 */ /* 0x000fe4000fffe0ff */
[----:B------:R-:W-:Y:S01]  /*1e30*/  UIADD3 UR18, UPT, UPT, -UR8, URZ, URZ ;  /* 0x000000ff08127290 */ /* 0x000fe2000fffe1ff */
[----:B------:R-:W-:-:S11]  /*1e40*/  UMOV UR19, 0x2 ;  /* 0x0000000200137882 */ /* 0x000fd60000000000 */
.L_x_159:
[----:B------:R-:W-:-:S04]  /*1e50*/  UIADD3 UR12, UPT, UPT, UR6, 0x1, URZ ;  /* 0x00000001060c7890 */ /* 0x000fc8000fffe0ff */
[----:B---3--:R-:W-:Y:S02]  /*1e60*/  UIMAD.WIDE.U32 UR36, UR12, 0x4, UR20 ;  /* 0x000000040c2478a5 */ /* 0x008fe4000f8e0014 */
[----:B------:R-:W-:-:S04]  /*1e70*/  UIMAD.WIDE.U32 UR38, UR12, 0x4, UR22 ;  /* 0x000000040c2678a5 */ /* 0x000fc8000f8e0016 */
[----:B------:R-:W-:Y:S02]  /*1e80*/  IMAD.U32 R8, RZ, RZ, UR36 ;  /* 0x00000024ff087e24 */ /* 0x000fe4000f8e00ff */
[----:B--2---:R-:W-:Y:S01]  /*1e90*/  IMAD.U32 R9, RZ, RZ, UR37 ;  /* 0x00000025ff097e24 */ /* 0x004fe2000f8e00ff */
[----:B------:R-:W-:Y:S01]  /*1ea0*/  MOV R10, UR38 ;  /* 0x00000026000a7c02 */ /* 0x000fe20008000f00 */
[----:B------:R-:W-:Y:S01]  /*1eb0*/  IMAD.U32 R11, RZ, RZ, UR39 ;  /* 0x00000027ff0b7e24 */ /* 0x000fe2000f8e00ff */
[----:B-1----:R-:W-:Y:S02]  /*1ec0*/  UIMAD.WIDE.U32 UR40, UR12, 0x4, UR28 ;  /* 0x000000040c2878a5 */ /* 0x002fe4000f8e001c */
[----:B------:R-:W3:Y:S04]  /*1ed0*/  LDG.E.CONSTANT R4, desc[UR14][R8.64] ;  /* 0x0000000e08047981 */ /* 0x000ee8000c1e9900 */
[----:B------:R-:W4:Y:S01]  /*1ee0*/  LDG.E.CONSTANT R5, desc[UR14][R10.64] ;  /* 0x0000000e0a057981 */ /* 0x000f22000c1e9900 */
[----:B------:R-:W-:Y:S01]  /*1ef0*/  MOV R3, UR41 ;  /* 0x0000002900037c02 */ /* 0x000fe20008000f00 */
[----:B------:R-:W-:-:S05]  /*1f00*/  IMAD.U32 R2, RZ, RZ, UR40 ;  /* 0x00000028ff027e24 */ /* 0x000fca000f8e00ff */
[----:B-----5:R1:W5:Y:S01]  /*1f10*/  LDG.E.CONSTANT R3, desc[UR14][R2.64] ;  /* 0x0000000e02037981 */ /* 0x020362000c1e9900 */
[----:B------:R-:W-:Y:S02]  /*1f20*/  UIADD3 UR8, UPT, UPT, UR19, -0x1, URZ ;  /* 0xffffffff13087890 */ /* 0x000fe4000fffe0ff */
[----:B------:R-:W-:Y:S02]  /*1f30*/  UIADD3 UR18, UPT, UPT, UR18, 0x4, URZ ;  /* 0x0000000412127890 */ /* 0x000fe4000fffe0ff */
[----:B------:R-:W-:-:S04]  /*1f40*/  UISETP.GE.AND UP0, UPT, UR8, UR16, UPT ;  /* 0x000000100800728c */ /* 0x000fc8000bf06270 */
[----:B------:R-:W-:Y:S01]  /*1f50*/  ISETP.NE.AND P2, PT, RZ, UR18, PT ;  /* 0x00000012ff007c0c */ /* 0x000fe2000bf45270 */
[C-C-:B---3--:R-:W-:Y:S01]  /*1f60*/  FADD R7, R4.reuse, -R6.reuse ;  /* 0x8000000604077221 */ /* 0x148fe20000000000 */
[----:B----4-:R-:W-:Y:S01]  /*1f70*/  FADD R6, R5, -R6 ;  /* 0x8000000605067221 */ /* 0x010fe20000000000 */
[----:B------:R-:W-:-:S05]  /*1f80*/  FADD R0, R4, -R5 ;  /* 0x8000000504007221 */ /* 0x000fca0000000000 */
[----:B------:R-:W-:Y:S01]  /*1f90*/  FMNMX3 R0, |R7|, |R6|, R0, !PT ;  /* 0x4000000607007276 */ /* 0x000fe20007800200 */
[----:B-1----:R-:W-:Y:S06]  /*1fa0*/  BRA.U UP0, `(.L_x_146) ;  /* 0x0000000100507547 */ /* 0x002fec000b800000 */
[----:B------:R-:W1:Y:S01]  /*1fb0*/  MUFU.RCP R2, R25 ;  /* 0x0000001900027308 */ /* 0x000e620000001000 */
[----:B------:R-:W-:Y:S01]  /*1fc0*/  FADD R19, -R19, R0 ;  /* 0x0000000013137221 */ /* 0x000fe20000000100 */
[----:B------:R-:W-:-:S03]  /*1fd0*/  ISETP.NE.AND P3, PT, RZ, UR32, PT ;  /* 0x00000020ff007c0c */ /* 0x000fc6000bf65270 */
[----:B------:R-:W-:-:S04]  /*1fe0*/  FADD R8, R19, UR4 ;  /* 0x0000000413087e21 */ /* 0x000fc80008000000 */
[----:B------:R-:W3:Y:S01]  /*1ff0*/  FCHK P0, R8, R25 ;  /* 0x0000001908007302 */ /* 0x000ee20000000000 */
[----:B------:R-:W-:Y:S01]  /*2000*/  R2UR UR24, R8 ;  /* 0x00000000081872ca */ /* 0x000fe200000e0000 */
[----:B-1----:R-:W-:-:S04]  /*2010*/  FFMA R7, -R25, R2, 1 ;  /* 0x3f80000019077423 */ /* 0x002fc80000000102 */
[----:B------:R-:W-:Y:S01]  /*2020*/  FFMA R0, R2, R7, R2 ;  /* 0x0000000702007223 */ /* 0x000fe20000000002 */
[----:B------:R-:W-:-:S03]  /*2030*/  FADD R2, R8, -UR4 ;  /* 0x8000000408027e21 */ /* 0x000fc60008000000 */
[----:B------:R-:W-:Y:S01]  /*2040*/  FFMA R7, R0, R8, RZ ;  /* 0x0000000800077223 */ /* 0x000fe200000000ff */
[----:B------:R-:W-:-:S03]  /*2050*/  FADD R19, -R19, R2 ;  /* 0x0000000213137221 */ /* 0x000fc60000000100 */
[----:B------:R-:W-:-:S04]  /*2060*/  FFMA R6, -R25, R7, R8 ;  /* 0x0000000719067223 */ /* 0x000fc80000000108 */
[----:B------:R-:W-:Y:S01]  /*2070*/  FFMA R2, R0, R6, R7 ;  /* 0x0000000600027223 */ /* 0x000fe20000000007 */
[----:B---3--:R-:W-:Y:S06]  /*2080*/  @!P0 BRA `(.L_x_147) ;  /* 0x0000000000108947 */ /* 0x008fec0003800000 */
[----:B------:R-:W-:Y:S01]  /*2090*/  IMAD.MOV.U32 R0, RZ, RZ, R8 ;  /* 0x000000ffff007224 */ /* 0x000fe200078e0008 */
[----:B------:R-:W-:Y:S01]  /*20a0*/  MOV R20, 0x20d0 ;  /* 0x000020d000147802 */ /* 0x000fe20000000f00 */
[----:B------:R-:W-:-:S07]  /*20b0*/  IMAD.MOV.U32 R2, RZ, RZ, R25 ;  /* 0x000000ffff027224 */ /* 0x000fce00078e0019 */
[----:B0-2--5:R-:W-:Y:S05]  /*20c0*/  CALL.REL.NOINC `($__internal_5_$__cuda_sm3x_div_rn_noftz_f32_slowpath) ;  /* 0x0000001400047944 */ /* 0x025fea0003c00000 */
.L_x_147:
[----:B------:R-:W-:Y:S01]  /*20d0*/  FSEL R9, R2, R18, !P3 ;  /* 0x0000001202097208 */ /* 0x000fe20005800000 */
[----:B------:R-:W-:Y:S06]  /*20e0*/  BRA `(.L_x_148) ;  /* 0x00000000000c7947 */ /* 0x000fec0003800000 */
.L_x_146:
[----:B------:R-:W-:Y:S01]  /*20f0*/  FADD R9, R0, -R18 ;  /* 0x8000001200097221 */ /* 0x000fe20000000000 */
[----:B------:R-:W-:-:S03]  /*2100*/  UMOV UR24, UR4 ;  /* 0x0000000400187c82 */ /* 0x000fc60008000000 */
[----:B------:R-:W-:-:S07]  /*2110*/  FFMA R9, R9, R21, R18 ;  /* 0x0000001509097223 */ /* 0x000fce0000000012 */
.L_x_148:
[----:B------:R-:W-:Y:S01]  /*2120*/  MOV R10, UR36 ;  /* 0x00000024000a7c02 */ /* 0x000fe20008000f00 */
[----:B------:R-:W-:Y:S01]  /*2130*/  IMAD.U32 R11, RZ, RZ, UR37 ;  /* 0x00000025ff0b7e24 */ /* 0x000fe2000f8e00ff */
[----:B------:R-:W-:Y:S01]  /*2140*/  MOV R13, UR39 ;  /* 0x00000027000d7c02 */ /* 0x000fe20008000f00 */
[----:B------:R-:W-:-:S03]  /*2150*/  IMAD.U32 R12, RZ, RZ, UR38 ;  /* 0x00000026ff0c7e24 */ /* 0x000fc6000f8e00ff */
[----:B------:R-:W3:Y:S04]  /*2160*/  LDG.E.CONSTANT R7, desc[UR14][R10.64+0x4] ;  /* 0x0000040e0a077981 */ /* 0x000ee8000c1e9900 */
[----:B------:R-:W4:Y:S01]  /*2170*/  LDG.E.CONSTANT R8, desc[UR14][R12.64+0x4] ;  /* 0x0000040e0c087981 */ /* 0x000f22000c1e9900 */
[----:B------:R-:W-:Y:S02]  /*2180*/  IMAD.U32 R14, RZ, RZ, UR40 ;  /* 0x00000028ff0e7e24 */ /* 0x000fe4000f8e00ff */
[----:B------:R-:W-:-:S05]  /*2190*/  IMAD.U32 R15, RZ, RZ, UR41 ;  /* 0x00000029ff0f7e24 */ /* 0x000fca000f8e00ff */
[----:B------:R1:W5:Y:S01]  /*21a0*/  LDG.E.CONSTANT R6, desc[UR14][R14.64+0x4] ;  /* 0x0000040e0e067981 */ /* 0x000362000c1e9900 */
[----:B------:R-:W-:Y:S02]  /*21b0*/  UISETP.GE.AND UP1, UPT, UR19, UR16, UPT ;  /* 0x000000101300728c */ /* 0x000fe4000bf26270 */
[----:B------:R-:W-:Y:S02]  /*21c0*/  UISETP.GE.AND UP0, UPT, UR12, UR5, UPT ;  /* 0x000000050c00728c */ /* 0x000fe4000bf06270 */
[----:B--2---:R-:W-:Y:S02]  /*21d0*/  UIMAD.WIDE.U32 UR10, UR7, 0x4, UR30 ;  /* 0x00000004070a78a5 */ /* 0x004fe4000f8e001e */
[----:B------:R-:W-:Y:S01]  /*21e0*/  PLOP3.LUT P0, PT, PT, PT, UP1, 0x80, 0x8 ;  /* 0x000000000008781c */ /* 0x000fe20003f0f018 */
[C---:B---3-5:R-:W-:Y:S01]  /*21f0*/  FADD R17, -R3.reuse, R7 ;  /* 0x0000000703117221 */ /* 0x068fe20000000100 */
[--C-:B----4-:R-:W-:Y:S01]  /*2200*/  FADD R3, -R3, R8.reuse ;  /* 0x0000000803037221 */ /* 0x110fe20000000100 */
[----:B------:R-:W-:-:S05]  /*2210*/  FADD R0, R7, -R8 ;  /* 0x8000000807007221 */ /* 0x000fca0000000000 */
[----:B------:R-:W-:-:S05]  /*2220*/  FMNMX3 R0, |R17|, |R3|, R0, !PT ;  /* 0x4000000311007276 */ /* 0x000fca0007800200 */
[----:B------:R-:W-:Y:S01]  /*2230*/  @P0 FADD R10, R0, -R9 ;  /* 0x80000009000a0221 */ /* 0x000fe20000000000 */
[----:B-1----:R-:W-:Y:S06]  /*2240*/  BRA.U !UP0, `(.L_x_149) ;  /* 0x00000001082c7547 */ /* 0x002fec000b800000 */
[----:B0-----:R-:W-:Y:S01]  /*2250*/  UIMAD.WIDE.U32 UR8, UR7, 0x4, UR26 ;  /* 0x00000004070878a5 */ /* 0x001fe2000f8e001a */
[C---:B------:R-:W-:Y:S01]  /*2260*/  FFMA R11, R9.reuse, -UR17, R4 ;  /* 0x80000011090b7c23 */ /* 0x040fe20008000004 */
[----:B------:R-:W-:Y:S01]  /*2270*/  UIMAD.WIDE.U32 UR34, UR12, 0x4, UR10 ;  /* 0x000000040c2278a5 */ /* 0x000fe2000f8e000a */
[----:B------:R-:W-:Y:S01]  /*2280*/  FFMA R13, R9, UR17, R5 ;  /* 0x00000011090d7c23 */ /* 0x000fe20008000005 */
[----:B------:R-:W-:-:S04]  /*2290*/  UIMAD.WIDE.U32 UR8, UR12, 0x4, UR8 ;  /* 0x000000040c0878a5 */ /* 0x000fc8000f8e0008 */
[----:B------:R-:W-:Y:S01]  /*22a0*/  MOV R4, UR34 ;  /* 0x0000002200047c02 */ /* 0x000fe20008000f00 */
[----:B------:R-:W-:Y:S01]  /*22b0*/  IMAD.U32 R5, RZ, RZ, UR35 ;  /* 0x00000023ff057e24 */ /* 0x000fe2000f8e00ff */
[----:B------:R-:W-:Y:S01]  /*22c0*/  MOV R3, UR9 ;  /* 0x0000000900037c02 */ /* 0x000fe20008000f00 */
[----:B------:R-:W-:-:S03]  /*22d0*/  IMAD.U32 R2, RZ, RZ, UR8 ;  /* 0x00000008ff027e24 */ /* 0x000fc6000f8e00ff */
[----:B------:R1:W-:Y:S04]  /*22e0*/  STG.E desc[UR14][R4.64], R11 ;  /* 0x0000000b04007986 */ /* 0x0003e8000c10190e */
[----:B------:R1:W-:Y:S02]  /*22f0*/  STG.E desc[UR14][R2.64], R13 ;  /* 0x0000000d02007986 */ /* 0x0003e4000c10190e */
.L_x_149:
[----:B------:R-:W-:Y:S01]  /*2300*/  @P0 FFMA R10, R10, R21, R9 ;  /* 0x000000150a0a0223 */ /* 0x000fe20000000009 */
[----:B------:R-:W-:Y:S06]  /*2310*/  BRA.U UP1, `(.L_x_150) ;  /* 0x00000001014c7547 */ /* 0x000fec000b800000 */
[----:B-1----:R-:W1:Y:S01]  /*2320*/  MUFU.RCP R2, R25 ;  /* 0x0000001900027308 */ /* 0x002e620000001000 */
[----:B------:R-:W-:Y:S01]  /*2330*/  FADD R19, -R19, R0 ;  /* 0x0000000013137221 */ /* 0x000fe20000000100 */
[----:B------:R-:W-:-:S03]  /*2340*/  UISETP.NE.AND UP0, UPT, UR32, 0x1, UPT ;  /* 0x000000012000788c */ /* 0x000fc6000bf05270 */
[----:B------:R-:W-:-:S04]  /*2350*/  FADD R0, R19, UR24 ;  /* 0x0000001813007e21 */ /* 0x000fc80008000000 */
[----:B------:R-:W2:Y:S01]  /*2360*/  FCHK P0, R0, R25 ;  /* 0x0000001900007302 */ /* 0x000ea20000000000 */
[----:B-1----:R-:W-:-:S04]  /*2370*/  FFMA R3, -R25, R2, 1 ;  /* 0x3f80000019037423 */ /* 0x002fc80000000102 */
[----:B------:R-:W-:Y:S01]  /*2380*/  FFMA R3, R2, R3, R2 ;  /* 0x0000000302037223 */ /* 0x000fe20000000002 */
[----:B------:R-:W-:-:S03]  /*2390*/  FADD R2, R0, -UR24 ;  /* 0x8000001800027e21 */ /* 0x000fc60008000000 */
[----:B------:R-:W-:Y:S01]  /*23a0*/  FFMA R4, R3, R0, RZ ;  /* 0x0000000003047223 */ /* 0x000fe200000000ff */
[----:B------:R-:W-:-:S03]  /*23b0*/  FADD R19, -R19, R2 ;  /* 0x0000000213137221 */ /* 0x000fc60000000100 */
[----:B------:R-:W-:-:S04]  /*23c0*/  FFMA R5, -R25, R4, R0 ;  /* 0x0000000419057223 */ /* 0x000fc80000000100 */
[----:B------:R-:W-:Y:S01]  /*23d0*/  FFMA R2, R3, R5, R4 ;  /* 0x0000000503027223 */ /* 0x000fe20000000004 */
[----:B--2---:R-:W-:Y:S06]  /*23e0*/  @!P0 BRA `(.L_x_151) ;  /* 0x00000000000c8947 */ /* 0x004fec0003800000 */
[----:B------:R-:W-:Y:S01]  /*23f0*/  IMAD.MOV.U32 R2, RZ, RZ, R25 ;  /* 0x000000ffff027224 */ /* 0x000fe200078e0019 */
[----:B------:R-:W-:-:S07]  /*2400*/  MOV R20, 0x2420 ;  /* 0x0000242000147802 */ /* 0x000fce0000000f00 */
[----:B0-----:R-:W-:Y:S05]  /*2410*/  CALL.REL.NOINC `($__internal_5_$__cuda_sm3x_div_rn_noftz_f32_slowpath) ;  /* 0x0000001000307944 */ /* 0x001fea0003c00000 */
.L_x_151:
[----:B------:R-:W-:Y:S02]  /*2420*/  R2UR UR24, R0 ;  /* 0x00000000001872ca */ /* 0x000fe400000e0000 */
[----:B------:R-:W-:-:S04]  /*2430*/  PLOP3.LUT P0, PT, PT, PT, UP0, 0x80, 0x8 ;  /* 0x000000000008781c */ /* 0x000fc80003f0f008 */
[----:B------:R-:W-:-:S09]  /*2440*/  FSEL R10, R2, R9, !P0 ;  /* 0x00000009020a7208 */ /* 0x000fd20004000000 */
.L_x_150:
[----:B------:R-:W-:Y:S01]  /*2450*/  IMAD.U32 R12, RZ, RZ, UR36 ;  /* 0x00000024ff0c7e24 */ /* 0x000fe2000f8e00ff */
[----:B-1----:R-:W-:Y:S01]  /*2460*/  MOV R13, UR37 ;  /* 0x00000025000d7c02 */ /* 0x002fe20008000f00 */
[----:B------:R-:W-:Y:S02]  /*2470*/  IMAD.U32 R14, RZ, RZ, UR38 ;  /* 0x00000026ff0e7e24 */ /* 0x000fe4000f8e00ff */
[----:B------:R-:W-:Y:S02]  /*2480*/  IMAD.U32 R15, RZ, RZ, UR39 ;  /* 0x00000027ff0f7e24 */ /* 0x000fe4000f8e00ff */
[----:B------:R-:W2:Y:S04]  /*2490*/  LDG.E.CONSTANT R4, desc[UR14][R12.64+0x8] ;  /* 0x0000080e0c047981 */ /* 0x000ea8000c1e9900 */
[----:B------:R-:W3:Y:S01]  /*24a0*/  LDG.E.CONSTANT R5, desc[UR14][R14.64+0x8] ;  /* 0x0000080e0e057981 */ /* 0x000ee2000c1e9900 */
[----:B------:R-:W-:Y:S01]  /*24b0*/  IMAD.U32 R3, RZ, RZ, UR41 ;  /* 0x00000029ff037e24 */ /* 0x000fe2000f8e00ff */
[----:B------:R-:W-:-:S05]  /*24c0*/  MOV R2, UR40 ;  /* 0x0000002800027c02 */ /* 0x000fca0008000f00 */
        /* <DEDUP_REMOVED lines=10> */
[----:B------:R-:W-:Y:S01]  /*2570*/  @P0 FADD R15, R0, -R10 ;  /* 0x8000000a000f0221 */ /* 0x000fe20000000000 */
[----:B-1----:R-:W-:Y:S06]  /*2580*/  BRA.U !UP0, `(.L_x_152) ;  /* 0x0000000108307547 */ /* 0x002fec000b800000 */
[----:B------:R-:W-:Y:S01]  /*2590*/  UIADD3 UR4, UPT, UPT, UR6, 0x1, URZ ;  /* 0x0000000106047890 */ /* 0x000fe2000fffe0ff */
[C---:B------:R-:W-:Y:S01]  /*25a0*/  FFMA R11, R10.reuse, -UR17, R7 ;  /* 0x800000110a0b7c23 */ /* 0x040fe20008000007 */
[----:B0-----:R-:W-:Y:S01]  /*25b0*/  UIMAD.WIDE.U32 UR12, UR7, 0x4, UR26 ;  /* 0x00000004070c78a5 */ /* 0x001fe2000f8e001a */
[----:B------:R-:W-:Y:S01]  /*25c0*/  FFMA R13, R10, UR17, R8 ;  /* 0x000000110a0d7c23 */ /* 0x000fe20008000008 */
[----:B------:R-:W-:Y:S02]  /*25d0*/  UIMAD.WIDE.U32 UR8, UR4, 0x4, UR10 ;  /* 0x00000004040878a5 */ /* 0x000fe4000f8e000a */
[----:B------:R-:W-:-:S04]  /*25e0*/  UIMAD.WIDE.U32 UR10, UR4, 0x4, UR12 ;  /* 0x00000004040a78a5 */ /* 0x000fc8000f8e000c */
[----:B------:R-:W-:Y:S01]  /*25f0*/  IMAD.U32 R6, RZ, RZ, UR8 ;  /* 0x00000008ff067e24 */ /* 0x000fe2000f8e00ff */
[----:B------:R-:W-:Y:S01]  /*2600*/  MOV R7, UR9 ;  /* 0x0000000900077c02 */ /* 0x000fe20008000f00 */
[----:B------:R-:W-:Y:S02]  /*2610*/  IMAD.U32 R8, RZ, RZ, UR10 ;  /* 0x0000000aff087e24 */ /* 0x000fe4000f8e00ff */
[----:B------:R-:W-:Y:S02]  /*2620*/  IMAD.U32 R9, RZ, RZ, UR11 ;  /* 0x0000000bff097e24 */ /* 0x000fe4000f8e00ff */
[----:B------:R1:W-:Y:S04]  /*2630*/  STG.E desc[UR14][R6.64+0x4], R11 ;  /* 0x0000040b06007986 */ /* 0x0003e8000c10190e */
[----:B------:R1:W-:Y:S02]  /*2640*/  STG.E desc[UR14][R8.64+0x4], R13 ;  /* 0x0000040d08007986 */ /* 0x0003e4000c10190e */
.L_x_152:
[----:B-1----:R-:W-:Y:S01]  /*2650*/  @P0 FFMA R11, R15, R21, R10 ;  /* 0x000000150f0b0223 */ /* 0x002fe2000000000a */
[----:B------:R-:W-:Y:S06]  /*2660*/  BRA.U UP1, `(.L_x_153) ;  /* 0x00000001014c7547 */ /* 0x000fec000b800000 */
[----:B------:R-:W1:Y:S01]  /*2670*/  MUFU.RCP R2, R25 ;  /* 0x0000001900027308 */ /* 0x000e620000001000 */
        /* <DEDUP_REMOVED lines=12> */
[----:B------:R-:W-:Y:S02]  /*2740*/  MOV R2, R25 ;  /* 0x0000001900027202 */ /* 0x000fe40000000f00 */
[----:B------:R-:W-:-:S07]  /*2750*/  MOV R20, 0x2770 ;  /* 0x0000277000147802 */ /* 0x000fce0000000f00 */
[----:B0----5:R-:W-:Y:S05]  /*2760*/  CALL.REL.NOINC `($__internal_5_$__cuda_sm3x_div_rn_noftz_f32_slowpath) ;  /* 0x0000000c005c7944 */ /* 0x021fea0003c00000 */
.L_x_154:
[----:B------:R-:W-:Y:S02]  /*2770*/  R2UR UR24, R0 ;  /* 0x00000000001872ca */ /* 0x000fe400000e0000 */
[----:B------:R-:W-:-:S04]  /*2780*/  PLOP3.LUT P0, PT, PT, PT, UP0, 0x80, 0x8 ;  /* 0x000000000008781c */ /* 0x000fc80003f0f008 */
[----:B------:R-:W-:-:S09]  /*2790*/  FSEL R11, R2, R10, !P0 ;  /* 0x0000000a020b7208 */ /* 0x000fd20004000000 */
.L_x_153:
[----:B------:R-:W-:Y:S01]  /*27a0*/  IMAD.U32 R9, RZ, RZ, UR37 ;  /* 0x00000025ff097e24 */ /* 0x000fe2000f8e00ff */
[----:B------:R-:W-:Y:S01]  /*27b0*/  MOV R12, UR38 ;  /* 0x00000026000c7c02 */ /* 0x000fe20008000f00 */
[----:B------:R-:W-:Y:S02]  /*27c0*/  IMAD.U32 R8, RZ, RZ, UR36 ;  /* 0x00000024ff087e24 */ /* 0x000fe4000f8e00ff */
[----:B------:R-:W-:-:S03]  /*27d0*/  IMAD.U32 R13, RZ, RZ, UR39 ;  /* 0x00000027ff0d7e24 */ /* 0x000fc6000f8e00ff */
[----:B------:R-:W2:Y:S04]  /*27e0*/  LDG.E.CONSTANT R9, desc[UR14][R8.64+0xc] ;  /* 0x00000c0e08097981 */ /* 0x000ea8000c1e9900 */
[----:B------:R-:W3:Y:S01]  /*27f0*/  LDG.E.CONSTANT R7, desc[UR14][R12.64+0xc] ;  /* 0x00000c0e0c077981 */ /* 0x000ee2000c1e9900 */
[----:B------:R-:W-:Y:S01]  /*2800*/  IMAD.U32 R14, RZ, RZ, UR40 ;  /* 0x00000028ff0e7e24 */ /* 0x000fe2000f8e00ff */
[----:B------:R-:W-:-:S05]  /*2810*/  MOV R15, UR41 ;  /* 0x00000029000f7c02 */ /* 0x000fca0008000f00 */
[----:B------:R1:W5:Y:S01]  /*2820*/  LDG.E.CONSTANT R6, desc[UR14][R14.64+0xc] ;  /* 0x00000c0e0e067981 */ /* 0x000362000c1e9900 */
[----:B------:R-:W-:Y:S02]  /*2830*/  UIADD3 UR4, UPT, UPT, UR19, 0x2, URZ ;  /* 0x0000000213047890 */ /* 0x000fe4000fffe0ff */
[----:B------:R-:W-:Y:S02]  /*2840*/  UIMAD.WIDE.U32 UR8, UR7, 0x4, UR30 ;  /* 0x00000004070878a5 */ /* 0x000fe4000f8e001e */
[----:B------:R-:W-:Y:S02]  /*2850*/  UISETP.GE.AND UP1, UPT, UR4, UR16, UPT ;  /* 0x000000100400728c */ /* 0x000fe4000bf26270 */
[----:B------:R-:W-:-:S04]  /*2860*/  UIADD3 UR4, UPT, UPT, UR6, 0x3, URZ ;  /* 0x0000000306047890 */ /* 0x000fc8000fffe0ff */
[----:B------:R-:W-:Y:S01]  /*2870*/  PLOP3.LUT P0, PT, PT, PT, UP1, 0x80, 0x8 ;  /* 0x000000000008781c */ /* 0x000fe20003f0f018 */
[----:B------:R-:W-:Y:S01]  /*2880*/  UISETP.GE.AND UP0, UPT, UR4, UR5, UPT ;  /* 0x000000050400728c */ /* 0x000fe2000bf06270 */
[C---:B--2--5:R-:W-:Y:S01]  /*2890*/  FADD R17, -R3.reuse, R9 ;  /* 0x0000000903117221 */ /* 0x064fe20000000100 */
        /* <DEDUP_REMOVED lines=11> */
[----:B------:R-:W-:Y:S02]  /*2950*/  IMAD.U32 R4, RZ, RZ, UR12 ;  /* 0x0000000cff047e24 */ /* 0x000fe4000f8e00ff */
[----:B------:R-:W-:Y:S01]  /*2960*/  IMAD.U32 R5, RZ, RZ, UR13 ;  /* 0x0000000dff057e24 */ /* 0x000fe2000f8e00ff */
[----:B------:R-:W-:Y:S01]  /*2970*/  MOV R2, UR10 ;  /* 0x0000000a00027c02 */ /* 0x000fe20008000f00 */
[----:B------:R-:W-:-:S03]  /*2980*/  IMAD.U32 R3, RZ, RZ, UR11 ;  /* 0x0000000bff037e24 */ /* 0x000fc6000f8e00ff */
[----:B------:R1:W-:Y:S04]  /*2990*/  STG.E desc[UR14][R4.64+0x8], R13 ;  /* 0x0000080d04007986 */ /* 0x0003e8000c10190e */
[----:B------:R1:W-:Y:S02]  /*29a0*/  STG.E desc[UR14][R2.64+0x8], R15 ;  /* 0x0000080f02007986 */ /* 0x0003e4000c10190e */
.L_x_155:
[----:B------:R-:W-:Y:S01]  /*29b0*/  @P0 FFMA R18, R18, R21, R11 ;  /* 0x0000001512120223 */ /* 0x000fe2000000000b */
[----:B------:R-:W-:Y:S01]  /*29c0*/  @UP1 UMOV UR4, UR24 ;  /* 0x0000001800041c82 */ /* 0x000fe20008000000 */
[----:B------:R-:W-:Y:S05]  /*29d0*/  BRA.U UP1, `(.L_x_156) ;  /* 0x0000000101507547 */ /* 0x000fea000b800000 */
[----:B-1----:R-:W1:Y:S01]  /*29e0*/  MUFU.RCP R2, R25 ;  /* 0x0000001900027308 */ /* 0x002e620000001000 */
[----:B------:R-:W-:Y:S01]  /*29f0*/  FADD R19, -R19, R0 ;  /* 0x0000000013137221 */ /* 0x000fe20000000100 */
[----:B------:R-:W-:-:S03]  /*2a00*/  UISETP.NE.AND UP0, UPT, UR32, 0x3, UPT ;  /* 0x000000032000788c */ /* 0x000fc6000bf05270 */
[----:B------:R-:W-:-:S04]  /*2a10*/  FADD R8, R19, UR24 ;  /* 0x0000001813087e21 */ /* 0x000fc80008000000 */
[----:B------:R-:W2:Y:S01]  /*2a20*/  FCHK P0, R8, R25 ;  /* 0x0000001908007302 */ /* 0x000ea20000000000 */
        /* <DEDUP_REMOVED lines=10> */
[----:B------:R-:W-:Y:S02]  /*2ad0*/  MOV R2, R25 ;  /* 0x0000001900027202 */ /* 0x000fe40000000f00 */
[----:B------:R-:W-:-:S07]  /*2ae0*/  MOV R20, 0x2b00 ;  /* 0x00002b0000147802 */ /* 0x000fce0000000f00 */
[----:B0-----:R-:W-:Y:S05]  /*2af0*/  CALL.REL.NOINC `($__internal_5_$__cuda_sm3x_div_rn_noftz_f32_slowpath) ;  /* 0x0000000800787944 */ /* 0x001fea0003c00000 */
.L_x_157:
[----:B------:R-:W-:-:S04]  /*2b00*/  PLOP3.LUT P0, PT, PT, PT, UP0, 0x80, 0x8 ;  /* 0x000000000008781c */ /* 0x000fc80003f0f008 */
[----:B------:R-:W-:-:S09]  /*2b10*/  FSEL R18, R2, R11, !P0 ;  /* 0x0000000b02127208 */ /* 0x000fd20004000000 */
.L_x_156:
[----:B------:R-:W-:-:S04]  /*2b20*/  UIADD3 UR12, UPT, UPT, UR6, 0x4, URZ ;  /* 0x00000004060c7890 */ /* 0x000fc8000fffe0ff */
[----:B------:R-:W-:-:S09]  /*2b30*/  UISETP.GE.AND UP0, UPT, UR12, UR5, UPT ;  /* 0x000000050c00728c */ /* 0x000fd2000bf06270 */
[----:B------:R-:W-:Y:S05]  /*2b40*/  BRA.U !UP0, `(.L_x_158) ;  /* 0x0000000108307547 */ /* 0x000fea000b800000 */
[----:B------:R-:W-:Y:S01]  /*2b50*/  UIADD3 UR6, UPT, UPT, UR6, 0x1, URZ ;  /* 0x0000000106067890 */ /* 0x000fe2000fffe0ff */
[C---:B------:R-:W-:Y:S01]  /*2b60*/  FFMA R9, R18.reuse, -UR17, R9 ;  /* 0x8000001112097c23 */ /* 0x040fe20008000009 */
[----:B0-----:R-:W-:Y:S01]  /*2b70*/  UIMAD.WIDE.U32 UR10, UR7, 0x4, UR26 ;  /* 0x00000004070a78a5 */ /* 0x001fe2000f8e001a */
[----:B------:R-:W-:Y:S01]  /*2b80*/  FFMA R7, R18, UR17, R7 ;  /* 0x0000001112077c23 */ /* 0x000fe20008000007 */
[----:B------:R-:W-:Y:S02]  /*2b90*/  UIMAD.WIDE.U32 UR8, UR6, 0x4, UR8 ;  /* 0x00000004060878a5 */ /* 0x000fe4000f8e0008 */
[----:B------:R-:W-:-:S04]  /*2ba0*/  UIMAD.WIDE.U32 UR10, UR6, 0x4, UR10 ;  /* 0x00000004060a78a5 */ /* 0x000fc8000f8e000a */
[----:B-1----:R-:W-:Y:S02]  /*2bb0*/  IMAD.U32 R2, RZ, RZ, UR8 ;  /* 0x00000008ff027e24 */ /* 0x002fe4000f8e00ff */
[----:B------:R-:W-:Y:S01]  /*2bc0*/  IMAD.U32 R3, RZ, RZ, UR9 ;  /* 0x00000009ff037e24 */ /* 0x000fe2000f8e00ff */
[----:B------:R-:W-:Y:S01]  /*2bd0*/  MOV R4, UR10 ;  /* 0x0000000a00047c02 */ /* 0x000fe20008000f00 */
[----:B------:R-:W-:-:S03]  /*2be0*/  IMAD.U32 R5, RZ, RZ, UR11 ;  /* 0x0000000bff057e24 */ /* 0x000fc6000f8e00ff */
[----:B------:R2:W-:Y:S04]  /*2bf0*/  STG.E desc[UR14][R2.64+0xc], R9 ;  /* 0x00000c0902007986 */ /* 0x0005e8000c10190e */
[----:B------:R2:W-:Y:S02]  /*2c00*/  STG.E desc[UR14][R4.64+0xc], R7 ;  /* 0x00000c0704007986 */ /* 0x0005e4000c10190e */
.L_x_158:
[----:B------:R-:W-:Y:S02]  /*2c10*/  UIADD3 UR19, UPT, UPT, UR19, 0x4, URZ ;  /* 0x0000000413137890 */ /* 0x000fe4000fffe0ff */
[----:B------:R-:W-:Y:S01]  /*2c20*/  UIADD3 UR32, UPT, UPT, UR32, -0x4, URZ ;  /* 0xfffffffc20207890 */ /* 0x000fe2000fffe0ff */
[----:B------:R-:W-:Y:S01]  /*2c30*/  UMOV UR6, UR12 ;  /* 0x0000000c00067c82 */ /* 0x000fe20008000000 */
[----:B------:R-:W-:Y:S10]  /*2c40*/  @P2 BRA `(.L_x_159) ;  /* 0xfffffff000802947 */ /* 0x000ff4000383ffff */
[----:B------:R-:W-:Y:S02]  /*2c50*/  UIADD3 UR10, UPT, UPT, UR6, 0x1, URZ ;  /* 0x00000001060a7890 */ /* 0x000fe4000fffe0ff */
[----:B------:R-:W-:-:S12]  /*2c60*/  UIADD3 UR11, UPT, UPT, UR19, -0x1, URZ ;  /* 0xffffffff130b7890 */ /* 0x000fd8000fffe0ff */
.L_x_145:
[----:B------:R-:W-:-:S13]  /*2c70*/  ISETP.NE.AND P0, PT, RZ, UR25, PT ;  /* 0x00000019ff007c0c */ /* 0x000fda000bf05270 */
[----:B0-----:R-:W-:Y:S05]  /*2c80*/  @!P0 EXIT ;  /* 0x000000000000894d */ /* 0x001fea0003800000 */
[----:B------:R-:W0:Y:S01]  /*2c90*/  LDCU.128 UR20, c[0x0][0x380] ;  /* 0x00007000ff1477ac */ /* 0x000e220008000c00 */
[----:B------:R-:W3:Y:S01]  /*2ca0*/  LDC.64 R10, c[0x0][0x3c8] ;  /* 0x0000f200ff0a7b82 */ /* 0x000ee20000000a00 */
[----:B------:R-:W4:Y:S01]  /*2cb0*/  LDCU.64 UR18, c[0x0][0x390] ;  /* 0x00007200ff1277ac */ /* 0x000f220008000a00 */
[----:B------:R-:W-:-:S06]  /*2cc0*/  UIMAD.WIDE.U32 UR8, UR10, 0x4, URZ ;  /* 0x000000040a0878a5 */ /* 0x000fcc000f8e00ff */
[----:B--2---:R-:W2:Y:S01]  /*2cd0*/  LDC.64 R8, c[0x0][0x3c0] ;  /* 0x0000f000ff087b82 */ /* 0x004ea20000000a00 */
[----:B------:R-:W-:Y:S02]  /*2ce0*/  UIMAD.WIDE.U32 UR26, UR7, 0x4, UR8 ;  /* 0x00000004071a78a5 */ /* 0x000fe4000f8e0008 */
[----:B0-----:R-:W-:Y:S02]  /*2cf0*/  UIADD3 UR12, UP1, UPT, UR8, UR22, URZ ;  /* 0x00000016080c7290 */ /* 0x001fe4000ff3e0ff */
[----:B------:R-:W-:Y:S02]  /*2d00*/  UIADD3 UR6, UP2, UPT, UR8, UR20, URZ ;  /* 0x0000001408067290 */ /* 0x000fe4000ff5e0ff */
[----:B----4-:R-:W-:Y:S02]  /*2d10*/  UIADD3 UR18, UP0, UPT, UR8, UR18, URZ ;  /* 0x0000001208127290 */ /* 0x010fe4000ff1e0ff */
[----:B------:R-:W-:Y:S01]  /*2d20*/  UIADD3.X UR13, UPT, UPT, UR9, UR23, URZ, UP1, !UPT ;  /* 0x00000017090d7290 */ /* 0x000fe20008ffe4ff */
[----:B---3--:R-:W-:Y:S01]  /*2d30*/  IADD3 R10, P0, PT, R10, UR26, RZ ;  /* 0x0000001a0a0a7c10 */ /* 0x008fe2000ff1e0ff */
[----:B------:R-:W-:-:S02]  /*2d40*/  UIADD3.X UR8, UPT, UPT, UR9, UR21, URZ, UP2, !UPT ;  /* 0x0000001509087290 */ /* 0x000fc400097fe4ff */
[----:B------:R-:W-:Y:S01]  /*2d50*/  UIADD3.X UR9, UPT, UPT, UR9, UR19, URZ, UP0, !UPT ;  /* 0x0000001309097290 */ /* 0x000fe200087fe4ff */
[----:B------:R-:W-:Y:S01]  /*2d60*/  IADD3.X R11, PT, PT, R11, UR27, RZ, P0, !PT ;  /* 0x0000001b0b0b7c10 */ /* 0x000fe200087fe4ff */
[----:B------:R-:W-:Y:S02]  /*2d70*/  UIADD3 UR19, UPT, UPT, UR11, 0x1, URZ ;  /* 0x000000010b137890 */ /* 0x000fe4000fffe0ff */
[----:B------:R-:W-:Y:S01]  /*2d80*/  UIADD3 UR20, UPT, UPT, -UR16, UR11, URZ ;  /* 0x0000000b10147290 */ /* 0x000fe2000fffe1ff */
[----:B--2---:R-:W-:Y:S01]  /*2d90*/  IADD3 R8, P1, PT, R8, UR26, RZ ;  /* 0x0000001a08087c10 */ /* 0x004fe2000ff3e0ff */
[----:B------:R-:W-:Y:S02]  /*2da0*/  UIADD3 UR21, UPT, UPT, -UR25, URZ, URZ ;  /* 0x000000ff19157290 */ /* 0x000fe4000fffe1ff */
[----:B-1----:R-:W-:Y:S01]  /*2db0*/  IMAD.U32 R4, RZ, RZ, UR19 ;  /* 0x00000013ff047e24 */ /* 0x002fe2000f8e00ff */
[----:B------:R-:W-:-:S09]  /*2dc0*/  IADD3.X R9, PT, PT, R9, UR27, RZ, P1, !PT ;  /* 0x0000001b09097c10 */ /* 0x000fd20008ffe4ff */
.L_x_162:
[----:B------:R-:W-:Y:S01]  /*2dd0*/  MOV R2, UR6 ;  /* 0x0000000600027c02 */ /* 0x000fe20008000f00 */
[----:B------:R-:W-:Y:S01]  /*2de0*/  IMAD.U32 R3, RZ, RZ, UR8 ;  /* 0x00000008ff037e24 */ /* 0x000fe2000f8e00ff */
[----:B------:R-:W-:Y:S01]  /*2df0*/  MOV R13, UR13 ;  /* 0x0000000d000d7c02 */ /* 0x000fe20008000f00 */
[----:B------:R-:W-:-:S03]  /*2e00*/  IMAD.U32 R12, RZ, RZ, UR12 ;  /* 0x0000000cff0c7e24 */ /* 0x000fc6000f8e00ff */
[----:B------:R-:W2:Y:S04]  /*2e10*/  LDG.E.CONSTANT R7, desc[UR14][R2.64] ;  /* 0x0000000e02077981 */ /* 0x000ea8000c1e9900 */
[----:B------:R-:W3:Y:S01]  /*2e20*/  LDG.E.CONSTANT R5, desc[UR14][R12.64] ;  /* 0x0000000e0c057981 */ /* 0x000ee2000c1e9900 */
[----:B------:R-:W-:Y:S02]  /*2e30*/  IMAD.U32 R14, RZ, RZ, UR18 ;  /* 0x00000012ff0e7e24 */ /* 0x000fe4000f8e00ff */
[----:B------:R-:W-:Y:S01]  /*2e40*/  IMAD.U32 R15, RZ, RZ, UR9 ;  /* 0x00000009ff0f7e24 */ /* 0x000fe2000f8e00ff */
[----:B------:R-:W-:-:S04]  /*2e50*/  IADD3 R0, PT, PT, R4, -0x1, RZ ;  /* 0xffffffff04007810 */ /* 0x000fc80007ffe0ff */
[----:B------:R-:W-:Y:S01]  /*2e60*/  ISETP.GE.AND P0, PT, R0, UR16, PT ;  /* 0x0000001000007c0c */ /* 0x000fe2000bf06270 */
[--C-:B--2--5:R-:W-:Y:S01]  /*2e70*/  FADD R17, R7, -R6.reuse ;  /* 0x8000000607117221 */ /* 0x124fe20000000000 */
[----:B---3--:R-:W-:Y:S02]  /*2e80*/  FADD R16, R5, -R6 ;  /* 0x8000000605107221 */ /* 0x008fe40000000000 */
[----:B------:R0:W5:Y:S01]  /*2e90*/  LDG.E.CONSTANT R6, desc[UR14][R14.64] ;  /* 0x0000000e0e067981 */ /* 0x000162000c1e9900 */
[----:B------:R-:W-:Y:S01]  /*2ea0*/  FADD R0, R7, -R5 ;  /* 0x8000000507007221 */ /* 0x000fe20000000000 */
[----:B------:R-:W-:-:S04]  /*2eb0*/  IMAD.MOV.U32 R3, RZ, RZ, R18 ;  /* 0x000000ffff037224 */ /* 0x000fc800078e0012 */
[----:B------:R-:W-:-:S05]  /*2ec0*/  FMNMX3 R0, |R17|, |R16|, R0, !PT ;  /* 0x4000001011007276 */ /* 0x000fca0007800200 */
[----:B------:R-:W-:-:S04]  /*2ed0*/  @P0 FADD R17, R0, -R18 ;  /* 0x8000001200110221 */ /* 0x000fc80000000000 */
[----:B------:R-:W-:Y:S01]  /*2ee0*/  @P0 FFMA R18, R17, R21, R18 ;  /* 0x0000001511120223 */ /* 0x000fe20000000012 */
[----:B0-----:R-:W-:Y:S06]  /*2ef0*/  @P0 BRA `(.L_x_160) ;  /* 0x00000000004c0947 */ /* 0x001fec0003800000 */
[----:B------:R-:W0:Y:S01]  /*2f00*/  MUFU.RCP R2, R25 ;  /* 0x0000001900027308 */ /* 0x000e220000001000 */
[----:B------:R-:W-:Y:S01]  /*2f10*/  FADD R19, -R19, R0 ;  /* 0x0000000013137221 */ /* 0x000fe20000000100 */
[----:B------:R-:W-:-:S03]  /*2f20*/  UISETP.NE.AND UP0, UPT, UR20, -0x1, UPT ;  /* 0xffffffff1400788c */ /* 0x000fc6000bf05270 */
[----:B------:R-:W-:-:S04]  /*2f30*/  FADD R0, R19, UR4 ;  /* 0x0000000413007e21 */ /* 0x000fc80008000000 */
[----:B------:R-:W1:Y:S01]  /*2f40*/  FCHK P0, R0, R25 ;  /* 0x0000001900007302 */ /* 0x000e620000000000 */
[----:B0-----:R-:W-:-:S04]  /*2f50*/  FFMA R13, -R25, R2, 1 ;  /* 0x3f800000190d7423 */ /* 0x001fc80000000102 */
[----:B------:R-:W-:Y:S01]  /*2f60*/  FFMA R13, R2, R13, R2 ;  /* 0x0000000d020d7223 */ /* 0x000fe20000000002 */
[----:B------:R-:W-:-:S03]  /*2f70*/  FADD R2, R0, -UR4 ;  /* 0x8000000400027e21 */ /* 0x000fc60008000000 */
[----:B------:R-:W-:Y:S01]  /*2f80*/  FFMA R12, R13, R0, RZ ;  /* 0x000000000d0c7223 */ /* 0x000fe200000000ff */
[----:B------:R-:W-:-:S03]  /*2f90*/  FADD R19, -R19, R2 ;  /* 0x0000000213137221 */ /* 0x000fc60000000100 */
[----:B------:R-:W-:-:S04]  /*2fa0*/  FFMA R14, -R25, R12, R0 ;  /* 0x0000000c190e7223 */ /* 0x000fc80000000100 */
[----:B------:R-:W-:Y:S01]  /*2fb0*/  FFMA R2, R13, R14, R12 ;  /* 0x0000000e0d027223 */ /* 0x000fe2000000000c */
[----:B-1----:R-:W-:Y:S06]  /*2fc0*/  @!P0 BRA `(.L_x_161) ;  /* 0x00000000000c8947 */ /* 0x002fec0003800000 */
[----:B------:R-:W-:Y:S01]  /*2fd0*/  IMAD.MOV.U32 R2, RZ, RZ, R25 ;  /* 0x000000ffff027224 */ /* 0x000fe200078e0019 */
[----:B------:R-:W-:-:S07]  /*2fe0*/  MOV R20, 0x3000 ;  /* 0x0000300000147802 */ /* 0x000fce0000000f00 */
[----:B-----5:R-:W-:Y:S05]  /*2ff0*/  CALL.REL.NOINC `($__internal_5_$__cuda_sm3x_div_rn_noftz_f32_slowpath) ;  /* 0x0000000400387944 */ /* 0x020fea0003c00000 */
.L_x_161:
[----:B------:R-:W-:Y:S02]  /*3000*/  R2UR UR4, R0 ;  /* 0x00000000000472ca */ /* 0x000fe400000e0000 */
[----:B------:R-:W-:-:S04]  /*3010*/  PLOP3.LUT P0, PT, PT, PT, UP0, 0x80, 0x8 ;  /* 0x000000000008781c */ /* 0x000fc80003f0f008 */
[----:B------:R-:W-:-:S09]  /*3020*/  FSEL R18, R2, R3, !P0 ;  /* 0x0000000302127208 */ /* 0x000fd20004000000 */
.L_x_160:
[----:B------:R-:W-:Y:S01]  /*3030*/  UISETP.GE.AND UP0, UPT, UR10, UR5, UPT ;  /* 0x000000050a00728c */ /* 0x000fe2000bf06270 */
[----:B------:R-:W-:Y:S01]  /*3040*/  IADD3 R4, PT, PT, R4, 0x1, RZ ;  /* 0x0000000104047810 */ /* 0x000fe20007ffe0ff */
[----:B------:R-:W-:Y:S02]  /*3050*/  UIADD3 UR21, UPT, UPT, UR21, 0x1, URZ ;  /* 0x0000000115157890 */ /* 0x000fe4000fffe0ff */
[----:B------:R-:W-:Y:S02]  /*3060*/  UIADD3 UR12, UP1, UPT, UR12, 0x4, URZ ;  /* 0x000000040c0c7890 */ /* 0x000fe4000ff3e0ff */
[----:B------:R-:W-:Y:S01]  /*3070*/  PLOP3.LUT P0, PT, PT, PT, UP0, 0x80, 0x8 ;  /* 0x000000000008781c */ /* 0x000fe20003f0f008 */
[----:B------:R-:W-:Y:S02]  /*3080*/  UIADD3 UR18, UP0, UPT, UR18, 0x4, URZ ;  /* 0x0000000412127890 */ /* 0x000fe4000ff1e0ff */
[----:B------:R-:W-:Y:S02]  /*3090*/  UIADD3 UR6, UP2, UPT, UR6, 0x4, URZ ;  /* 0x0000000406067890 */ /* 0x000fe4000ff5e0ff */
[----:B------:R-:W-:-:S02]  /*30a0*/  UIADD3 UR20, UPT, UPT, UR20, 0x1, URZ ;  /* 0x0000000114147890 */ /* 0x000fc4000fffe0ff */
[----:B------:R-:W-:Y:S02]  /*30b0*/  UIADD3 UR10, UPT, UPT, UR10, 0x1, URZ ;  /* 0x000000010a0a7890 */ /* 0x000fe4000fffe0ff */
[----:B------:R-:W-:Y:S02]  /*30c0*/  UIADD3.X UR9, UPT, UPT, URZ, UR9, URZ, UP0, !UPT ;  /* 0x00000009ff097290 */ /* 0x000fe400087fe4ff */
[----:B------:R-:W-:Y:S02]  /*30d0*/  UIADD3.X UR13, UPT, UPT, URZ, UR13, URZ, UP1, !UPT ;  /* 0x0000000dff0d7290 */ /* 0x000fe40008ffe4ff */
[C---:B------:R-:W-:Y:S01]  /*30e0*/  @P0 FFMA R7, R18.reuse, -UR17, R7 ;  /* 0x8000001112070c23 */ /* 0x040fe20008000007 */
[----:B------:R-:W-:Y:S01]  /*30f0*/  @P0 FFMA R5, R18, UR17, R5 ;  /* 0x0000001112050c23 */ /* 0x000fe20008000005 */
[----:B------:R-:W-:-:S03]  /*3100*/  UIADD3.X UR8, UPT, UPT, URZ, UR8, URZ, UP2, !UPT ;  /* 0x00000008ff087290 */ /* 0x000fc600097fe4ff */
[----:B------:R0:W-:Y:S04]  /*3110*/  @P0 STG.E desc[UR14][R8.64], R7 ;  /* 0x0000000708000986 */ /* 0x0001e8000c10190e */
[----:B------:R1:W-:Y:S01]  /*3120*/  @P0 STG.E desc[UR14][R10.64], R5 ;  /* 0x000000050a000986 */ /* 0x0003e2000c10190e */
[----:B------:R-:W-:Y:S02]  /*3130*/  ISETP.NE.AND P0, PT, RZ, UR21, PT ;  /* 0x00000015ff007c0c */ /* 0x000fe4000bf05270 */
[----:B0-----:R-:W-:Y:S02]  /*3140*/  IADD3 R8, P2, PT, R8, 0x4, RZ ;  /* 0x0000000408087810 */ /* 0x001fe40007f5e0ff */
[----:B-1----:R-:W-:-:S03]  /*3150*/  IADD3 R10, P1, PT, R10, 0x4, RZ ;  /* 0x000000040a0a7810 */ /* 0x002fc60007f3e0ff */
[----:B------:R-:W-:Y:S02]  /*3160*/  IMAD.X R9, RZ, RZ, R9, P2 ;  /* 0x000000ffff097224 */ /* 0x000fe400010e0609 */
[----:B------:R-:W-:-:S04]  /*3170*/  IMAD.X R11, RZ, RZ, R11, P1 ;  /* 0x000000ffff0b7224 */ /* 0x000fc800008e060b */
[----:B------:R-:W-:Y:S05]  /*3180*/  @P0 BRA `(.L_x_162) ;  /* 0xfffffffc00100947 */ /* 0x000fea000383ffff */
[----:B------:R-:W-:Y:S05]  /*3190*/  EXIT ;  /* 0x000000000000794d */ /* 0x000fea0003800000 */
        .weak           $__internal_4_$__cuda_sm20_rcp_rn_f32_slowpath
        .type           $__internal_4_$__cuda_sm20_rcp_rn_f32_slowpath,@function
        .size           $__internal_4_$__cuda_sm20_rcp_rn_f32_slowpath,($__internal_5_$__cuda_sm3x_div_rn_noftz_f32_slowpath - $__internal_4_$__cuda_sm20_rcp_rn_f32_slowpath)
$__internal_4_$__cuda_sm20_rcp_rn_f32_slowpath:
[----:B------:R-:W-:-:S04]  /*31a0*/  SHF.L.U32 R0, R25, 0x1, RZ ;  /* 0x0000000119007819 */ /* 0x000fc800000006ff */
[----:B------:R-:W-:-:S04]  /*31b0*/  SHF.R.U32.HI R0, RZ, 0x18, R0 ;  /* 0x00000018ff007819 */ /* 0x000fc80000011600 */
[----:B------:R-:W-:-:S13]  /*31c0*/  ISETP.NE.U32.AND P0, PT, R0, RZ, PT ;  /* 0x000000ff0000720c */ /* 0x000fda0003f05070 */
[----:B------:R-:W-:Y:S05]  /*31d0*/  @P0 BRA `(.L_x_163) ;  /* 0x00000000002c0947 */ /* 0x000fea0003800000 */
[----:B------:R-:W-:-:S05]  /*31e0*/  IMAD.SHL.U32 R0, R25, 0x2, RZ ;  /* 0x0000000219007824 */ /* 0x000fca00078e00ff */
[----:B------:R-:W-:-:S13]  /*31f0*/  ISETP.NE.AND P0, PT, R0, RZ, PT ;  /* 0x000000ff0000720c */ /* 0x000fda0003f05270 */
[----:B------:R0:W1:Y:S01]  /*3200*/  @!P0 MUFU.RCP R0, R25 ;  /* 0x0000001900008308 */ /* 0x0000620000001000 */
[----:B------:R-:W-:Y:S05]  /*3210*/  @!P0 BRA `(.L_x_164) ;  /* 0x0000000000a48947 */ /* 0x000fea0003800000 */
[----:B------:R-:W-:-:S04]  /*3220*/  FFMA R2, R25, 1.84467440737095516160e+19, RZ ;  /* 0x5f80000019027823 */ /* 0x000fc800000000ff */
[----:B------:R-:W1:Y:S02]  /*3230*/  MUFU.RCP R3, R2 ;  /* 0x0000000200037308 */ /* 0x000e640000001000 */
[----:B-1----:R-:W-:-:S04]  /*3240*/  FFMA R0, R2, R3, -1 ;  /* 0xbf80000002007423 */ /* 0x002fc80000000003 */
[----:B------:R-:W-:-:S04]  /*3250*/  FADD.FTZ R0, -R0, -RZ ;  /* 0x800000ff00007221 */ /* 0x000fc80000010100 */
[----:B------:R-:W-:-:S04]  /*3260*/  FFMA R0, R3, R0, R3 ;  /* 0x0000000003007223 */ /* 0x000fc80000000003 */
[----:B------:R-:W-:Y:S01]  /*3270*/  FFMA R0, R0, 1.84467440737095516160e+19, RZ ;  /* 0x5f80000000007823 */ /* 0x000fe200000000ff */
[----:B------:R-:W-:Y:S06]  /*3280*/  BRA `(.L_x_164) ;  /* 0x0000000000887947 */ /* 0x000fec0003800000 */
.L_x_163:
        /* <DEDUP_REMOVED lines=33> */
.L_x_165:
[----:B------:R2:W3:Y:S02]  /*34a0*/  MUFU.RCP R0, R25 ;  /* 0x0000001900007308 */ /* 0x0004e40000001000 */
.L_x_164:
[----:B------:R-:W-:Y:S01]  /*34b0*/  MOV R2, R7 ;  /* 0x0000000700027202 */ /* 0x000fe20000000f00 */
[----:B------:R-:W-:-:S04]  /*34c0*/  IMAD.MOV.U32 R3, RZ, RZ, 0x0 ;  /* 0x00000000ff037424 */ /* 0x000fc800078e00ff */
[----:B0123--:R-:W-:Y:S05]  /*34d0*/  RET.REL.NODEC R2 `(cksp_batch_f32) ;  /* 0xffffffc802c87950 */ /* 0x00ffea0003c3ffff */
        .weak           $__internal_5_$__cuda_sm3x_div_rn_noftz_f32_slowpath
        .type           $__internal_5_$__cuda_sm3x_div_rn_noftz_f32_slowpath,@function
        .size           $__internal_5_$__cuda_sm3x_div_rn_noftz_f32_slowpath,(.L_x_183 - $__internal_5_$__cuda_sm3x_div_rn_noftz_f32_slowpath)
$__internal_5_$__cuda_sm3x_div_rn_noftz_f32_slowpath:
[----:B------:R-:W-:Y:S01]  /*34e0*/  SHF.R.U32.HI R23, RZ, 0x17, R2 ;  /* 0x00000017ff177819 */ /* 0x000fe20000011602 */
[--C-:B------:R-:W-:Y:S01]  /*34f0*/  IMAD.MOV.U32 R28, RZ, RZ, R0.reuse ;  /* 0x000000ffff1c7224 */ /* 0x100fe200078e0000 */
        /* <DEDUP_REMOVED lines=15> */
[----:B------:R-:W-:Y:S02]  /*35f0*/  FSETP.NEU.FTZ.AND P4, PT, |R0|, +INF , PT ;  /* 0x7f8000000000780b */ /* 0x000fe40003f9d200 */
        /* <DEDUP_REMOVED lines=16> */
.L_x_166:
        /* <DEDUP_REMOVED lines=35> */
[----:B------:R-:W-:Y:S01]  /*3930*/  IADD3 R22, PT, PT, R2, 0x20, RZ ;  /* 0x0000002002167810 */ /* 0x000fe20007ffe0ff */
[----:B------:R-:W-:Y:S01]  /*3940*/  IMAD.MOV R2, RZ, RZ, -R2 ;  /* 0x000000ffff027224 */ /* 0x000fe200078e0a02 */
[----:B------:R-:W-:-:S04]  /*3950*/  LOP3.LUT R23, R23, 0x800000, RZ, 0xfc, !PT ;  /* 0x0080000017177812 */ /* 0x000fc800078efcff */
        /* <DEDUP_REMOVED lines=8> */
[----:B------:R-:W-:-:S04]  /*39e0*/  LOP3.LUT R23, R2, R23, RZ, 0xc0, !PT ;  /* 0x0000001702177212 */ /* 0x000fc800078ec0ff */
[----:B------:R-:W-:-:S04]  /*39f0*/  IADD3 R22, PT, PT, R22, R23, RZ ;  /* 0x0000001716167210 */ /* 0x000fc80007ffe0ff */
[----:B------:R-:W-:Y:S01]  /*3a00*/  LOP3.LUT R27, R22, R27, RZ, 0xfc, !PT ;  /* 0x0000001b161b7212 */ /* 0x000fe200078efcff */
[----:B------:R-:W-:Y:S06]  /*3a10*/  BRA `(.L_x_173) ;  /* 0x0000000000107947 */ /* 0x000fec0003800000 */
.L_x_172:
[----:B------:R-:W-:-:S04]  /*3a20*/  LOP3.LUT R27, R27, 0x80000000, RZ, 0xc0, !PT ;  /* 0x800000001b1b7812 */ /* 0x000fc800078ec0ff */
[----:B------:R-:W-:Y:S01]  /*3a30*/  LOP3.LUT R27, R27, 0x7f800000, RZ, 0xfc, !PT ;  /* 0x7f8000001b1b7812 */ /* 0x000fe200078efcff */
[----:B------:R-:W-:Y:S06]  /*3a40*/  BRA `(.L_x_173) ;  /* 0x0000000000047947 */ /* 0x000fec0003800000 */
.L_x_171:
[----:B------:R-:W-:-:S07]  /*3a50*/  IMAD R27, R22, 0x800000, R27 ;  /* 0x00800000161b7824 */ /* 0x000fce00078e021b */
.L_x_173:
[----:B------:R-:W-:Y:S01]  /*3a60*/  MOV R2, R27 ;  /* 0x0000001b00027202 */ /* 0x000fe20000000f00 */
[----:B------:R-:W-:Y:S06]  /*3a70*/  BRA `(.L_x_174) ;  /* 0x0000000000207947 */ /* 0x000fec0003800000 */
.L_x_170:
[----:B------:R-:W-:-:S04]  /*3a80*/  LOP3.LUT R2, R2, 0x80000000, R28, 0x48, !PT ;  /* 0x8000000002027812 */ /* 0x000fc800078e481c */
[----:B------:R-:W-:Y:S01]  /*3a90*/  LOP3.LUT R2, R2, 0x7f800000, RZ, 0xfc, !PT ;  /* 0x7f80000002027812 */ /* 0x000fe200078efcff */
[----:B------:R-:W-:Y:S06]  /*3aa0*/  BRA `(.L_x_174) ;  /* 0x0000000000147947 */ /* 0x000fec0003800000 */
.L_x_169:
[----:B------:R-:W-:Y:S01]  /*3ab0*/  LOP3.LUT R2, R2, 0x80000000, R28, 0x48, !PT ;  /* 0x8000000002027812 */ /* 0x000fe200078e481c */
[----:B------:R-:W-:Y:S06]  /*3ac0*/  BRA `(.L_x_174) ;  /* 0x00000000000c7947 */ /* 0x000fec0003800000 */
.L_x_168:
[----:B------:R-:W0:Y:S01]  /*3ad0*/  MUFU.RSQ R2, -QNAN ;  /* 0xffc0000000027908 */ /* 0x000e220000001400 */
[----:B------:R-:W-:Y:S05]  /*3ae0*/  BRA `(.L_x_174) ;  /* 0x0000000000047947 */ /* 0x000fea0003800000 */
.L_x_167:
[----:B------:R-:W-:-:S07]  /*3af0*/  FADD.FTZ R2, R0, R2 ;  /* 0x0000000200027221 */ /* 0x000fce0000010000 */
.L_x_174:
[----:B------:R-:W-:Y:S02]  /*3b00*/  HFMA2 R23, -RZ, RZ, 0, 0 ;  /* 0x00000000ff177431 */ /* 0x000fe400000001ff */
[----:B------:R-:W-:-:S04]  /*3b10*/  IMAD.MOV.U32 R22, RZ, RZ, R20 ;  /* 0x000000ffff167224 */ /* 0x000fc800078e0014 */
[----:B0-----:R-:W-:Y:S05]  /*3b20*/  RET.REL.NODEC R22 `(cksp_batch_f32) ;  /* 0xffffffc416347950 */ /* 0x001fea0003c3ffff */
.L_x_175:
        /* <DEDUP_REMOVED lines=13> */
.L_x_183:


//--------------------- .text.tr_from_hlc_f32     --------------------------
	.section	.text.tr_from_hlc_f32,"ax",@progbits
	.align	128
        .global         tr_from_hlc_f32
        .type           tr_from_hlc_f32,@function
        .size           tr_from_hlc_f32,(.L_x_187 - tr_from_hlc_f32)
        .other          tr_from_hlc_f32,@"STO_CUDA_ENTRY STV_DEFAULT"
tr_from_hlc_f32:
.text.tr_from_hlc_f32:
[----:B------:R-:W-:Y:S08]  /*0000*/  LDC R1, c[0x0][0x37c] ;  /* 0x0000df00ff017b82 */ /* 0x000ff00000000800 */
[----:B------:R-:W0:Y:S02]  /*0010*/  LDC R3, c[0x0][0x398] ;  /* 0x0000e600ff037b82 */ /* 0x000e240000000800 */
[----:B0-----:R-:W-:-:S13]  /*0020*/  ISETP.GE.AND P0, PT, R3, 0x1, PT ;  /* 0x000000010300780c */ /* 0x001fda0003f06270 */
[----:B------:R-:W-:Y:S05]  /*0030*/  @!P0 EXIT ;  /* 0x000000000000894d */ /* 0x000fea0003800000 */
[----:B------:R-:W0:Y:S01]  /*0040*/  S2R R0, SR_TID.X ;  /* 0x0000000000007919 */ /* 0x000e220000002100 */
[----:B------:R-:W0:Y:S08]  /*0050*/  S2UR UR4, SR_CTAID.X ;  /* 0x00000000000479c3 */ /* 0x000e300000002500 */
[----:B------:R-:W0:Y:S02]  /*0060*/  LDC R19, c[0x0][0x360] ;  /* 0x0000d800ff137b82 */ /* 0x000e240000000800 */
[----:B0-----:R-:W-:-:S05]  /*0070*/  IMAD R0, R19, UR4, R0 ;  /* 0x0000000413007c24 */ /* 0x001fca000f8e0200 */
[----:B------:R-:W-:-:S13]  /*0080*/  ISETP.GE.AND P0, PT, R0, R3, PT ;  /* 0x000000030000720c */ /* 0x000fda0003f06270 */
[----:B------:R-:W-:Y:S05]  /*0090*/  @P0 EXIT ;  /* 0x000000000000094d */ /* 0x000fea0003800000 */
[----:B------:R-:W0:Y:S01]  /*00a0*/  LDC.64 R2, c[0x0][0x380] ;  /* 0x0000e000ff027b82 */ /* 0x000e220000000a00 */
[----:B------:R-:W1:Y:S01]  /*00b0*/  LDCU UR4, c[0x0][0x39c] ;  /* 0x00007380ff0477ac */ /* 0x000e620008000800 */
[----:B------:R-:W2:Y:S06]  /*00c0*/  LDCU UR5, c[0x0][0x370] ;  /* 0x00006e00ff0577ac */ /* 0x000eac0008000800 */
[----:B------:R-:W3:Y:S01]  /*00d0*/  LDC.64 R4, c[0x0][0x388] ;  /* 0x0000e200ff047b82 */ /* 0x000ee20000000a00 */
[----:B------:R-:W4:Y:S01]  /*00e0*/  LDCU.64 UR6, c[0x0][0x358] ;  /* 0x00006b00ff0677ac */ /* 0x000f220008000a00 */
[----:B------:R-:W0:Y:S06]  /*00f0*/  LDCU UR8, c[0x0][0x398] ;  /* 0x00007300ff0877ac */ /* 0x000e2c0008000800 */
[----:B------:R-:W0:Y:S01]  /*0100*/  LDC.64 R6, c[0x0][0x3a0] ;  /* 0x0000e800ff067b82 */ /* 0x000e220000000a00 */
[----:B-1----:R-:W-:Y:S01]  /*0110*/  UISETP.LT.AND UP0, UPT, URZ, UR4, UPT ;  /* 0x00000004ff00728c */ /* 0x002fe2000bf01270 */
[----:B--2---:R-:W-:-:S03]  /*0120*/  IMAD R19, R19, UR5, RZ ;  /* 0x0000000513137c24 */ /* 0x004fc6000f8e02ff */
[----:B------:R-:W-:-:S12]  /*0130*/  USEL UR4, URZ, UR4, !UP0 ;  /* 0x00000004ff047287 */ /* 0x000fd8000c000000 */
.L_x_176:
[C---:B------:R-:W-:Y:S01]  /*0140*/  ISETP.GT.AND P0, PT, R0.reuse, UR4, PT ;  /* 0x0000000400007c0c */ /* 0x040fe2000bf04270 */
[----:B0-----:R-:W-:-:S04]  /*0150*/  IMAD.WIDE R8, R0, 0x4, R2 ;  /* 0x0000000400087825 */ /* 0x001fc800078e0202 */
[C---:B---3--:R-:W-:Y:S02]  /*0160*/  IMAD.WIDE R10, R0.reuse, 0x4, R4 ;  /* 0x00000004000a7825 */ /* 0x048fe400078e0204 */
[----:B----4-:R-:W2:Y:S04]  /*0170*/  LDG.E.CONSTANT R9, desc[UR6][R8.64] ;  /* 0x0000000608097981 */ /* 0x010ea8000c1e9900 */
[----:B------:R-:W2:Y:S02]  /*0180*/  LDG.E.CONSTANT R10, desc[UR6][R10.64] ;  /* 0x000000060a0a7981 */ /* 0x000ea4000c1e9900 */
[----:B------:R-:W0:Y:S01]  /*0190*/  @P0 LDC.64 R14, c[0x0][0x390] ;  /* 0x0000e400ff0e0b82 */ /* 0x000e220000000a00 */
[----:B------:R-:W-:-:S05]  /*01a0*/  @P0 IADD3 R13, PT, PT, R0, -0x1, RZ ;  /* 0xffffffff000d0810 */ /* 0x000fca0007ffe0ff */
[----:B0-----:R-:W-:-:S06]  /*01b0*/  @P0 IMAD.WIDE.U32 R14, R13, 0x4, R14 ;  /* 0x000000040d0e0825 */ /* 0x001fcc00078e000e */
[----:B------:R-:W3:Y:S01]  /*01c0*/  @P0 LDG.E.CONSTANT R14, desc[UR6][R14.64] ;  /* 0x000000060e0e0981 */ /* 0x000ee2000c1e9900 */
[----:B------:R-:W-:-:S04]  /*01d0*/  @!P0 IMAD.WIDE R12, R0, 0x4, R6 ;  /* 0x00000004000c8825 */ /* 0x000fc800078e0206 */
[----:B------:R-:W-:Y:S01]  /*01e0*/  @P0 IMAD.WIDE.U32 R16, R0, 0x4, R6 ;  /* 0x0000000400100825 */ /* 0x000fe200078e0006 */
[----:B------:R-:W-:-:S03]  /*01f0*/  IADD3 R0, PT, PT, R19, R0, RZ ;  /* 0x0000000013007210 */ /* 0x000fc60007ffe0ff */
[----:B--2---:R-:W-:-:S05]  /*0200*/  FADD R21, R9, -R10 ;  /* 0x8000000a09157221 */ /* 0x004fca0000000000 */
[----:B------:R1:W-:Y:S01]  /*0210*/  @!P0 STG.E desc[UR6][R12.64], R21 ;  /* 0x000000150c008986 */ /* 0x0003e2000c101906 */
[--C-:B---3--:R-:W-:Y:S01]  /*0220*/  @P0 FADD R18, R9, -R14.reuse ;  /* 0x8000000e09120221 */ /* 0x108fe20000000000 */
[----:B------:R-:W-:-:S05]  /*0230*/  @P0 FADD R20, R10, -R14 ;  /* 0x8000000e0a140221 */ /* 0x000fca0000000000 */
[----:B------:R-:W-:-:S05]  /*0240*/  @P0 FMNMX3 R23, |R18|, |R20|, R21, !PT ;  /* 0x4000001412170276 */ /* 0x000fca0007800215 */
[----:B------:R1:W-:Y:S01]  /*0250*/  @P0 STG.E desc[UR6][R16.64], R23 ;  /* 0x0000001710000986 */ /* 0x0003e2000c101906 */
[----:B------:R-:W-:-:S13]  /*0260*/  ISETP.GE.AND P0, PT, R0, UR8, PT ;  /* 0x0000000800007c0c */ /* 0x000fda000bf06270 */
[----:B-1----:R-:W-:Y:S05]  /*0270*/  @!P0 BRA `(.L_x_176) ;  /* 0xfffffffc00b08947 */ /* 0x002fea000383ffff */
[----:B------:R-:W-:Y:S05]  /*0280*/  EXIT ;  /* 0x000000000000794d */ /* 0x000fea0003800000 */
.L_x_177:
        /* <DEDUP_REMOVED lines=15> */
.L_x_187:


//--------------------- .nv.shared.cksp_many_series_one_param_f32 --------------------------
	.section	.nv.shared.cksp_many_series_one_param_f32,"aw",@nobits
	.sectionflags	@""
	.align	16
	.zero		1024


//--------------------- .nv.shared.reserved.0     --------------------------
	.section	.nv.shared.reserved.0,"aw",@nobits
	.weak		__nv_reservedSMEM_offset_0_alias
	.size		__nv_reservedSMEM_offset_0_alias, 0, 64
	.other		__nv_reservedSMEM_offset_0_alias,@"STO_CUDA_RESERVED_SHARED STV_DEFAULT"
__nv_reservedSMEM_offset_0_alias:
	.zero		0
	.zero		64


//--------------------- .nv.shared.cksp_batch_f32_pretr --------------------------
	.section	.nv.shared.cksp_batch_f32_pretr,"aw",@nobits
	.sectionflags	@""
	.align	16
	.zero		1024


//--------------------- .nv.shared.cksp_batch_f32 --------------------------
	.section	.nv.shared.cksp_batch_f32,"aw",@nobits
	.sectionflags	@""
	.align	16
	.zero		1024


//--------------------- .nv.shared.tr_from_hlc_f32 --------------------------
	.section	.nv.shared.tr_from_hlc_f32,"aw",@nobits
	.sectionflags	@""
	.align	16
	.zero		1024


//--------------------- .nv.constant0.cksp_many_series_one_param_f32 --------------------------
	.section	.nv.constant0.cksp_many_series_one_param_f32,"a",@progbits
	.sectionflags	@""
	.align	4
.nv.constant0.cksp_many_series_one_param_f32:
	.zero		968


//--------------------- .nv.constant0.cksp_batch_f32_pretr --------------------------
	.section	.nv.constant0.cksp_batch_f32_pretr,"a",@progbits
	.sectionflags	@""
	.align	4
.nv.constant0.cksp_batch_f32_pretr:
	.zero		984


//--------------------- .nv.constant0.cksp_batch_f32 --------------------------
	.section	.nv.constant0.cksp_batch_f32,"a",@progbits
	.sectionflags	@""
	.align	4
.nv.constant0.cksp_batch_f32:
	.zero		976


//--------------------- .nv.constant0.tr_from_hlc_f32 --------------------------
	.section	.nv.constant0.tr_from_hlc_f32,"a",@progbits
	.sectionflags	@""
	.align	4
.nv.constant0.tr_from_hlc_f32:
	.zero		936


//--------------------- SYMBOLS --------------------------

	.type		.nv.reservedSmem.offset0,@object
	.size		.nv.reservedSmem.offset0,0x4
	.type		.nv.reservedSmem.cap,@object
	.size		.nv.reservedSmem.cap,0x4
